	.target	sm_90a

	.elftype	@"ET_EXEC"


//--------------------- .note.nv.tkinfo           --------------------------
	.section	.note.nv.tkinfo,"",@"SHT_NOTE"
	.sectionflags	@"SHF_NOTE_NV_TKINFO"
	.tkinfo
        /*0018*/ 	.word	0x00000002
        /*0030*/ 	.string	""
        /*0030*/ 	.string	"ptxas"
        /*0030*/ 	.string	"Cuda compilation tools, release 13.0, V13.0.88"
        /*0030*/ 	.string	"Build cuda_13.0.r13.0/compiler.36424714_0"
        /*0030*/ 	.string	"-arch sm_90a -m 64 "



//--------------------- .note.nv.cuinfo           --------------------------
	.section	.note.nv.cuinfo,"",@"SHT_NOTE"
	.sectionflags	@"SHF_NOTE_NV_CUINFO"
        /*0018*/ 	.short	0x0002
        /*001a*/ 	.short	0x005a
        /*001c*/ 	.short	0x0082
	.zero		2


//--------------------- .nv.info                  --------------------------
	.section	.nv.info,"",@"SHT_CUDA_INFO"
	.align	4


	//----- nvinfo : EIATTR_REGCOUNT
	.align		4
        /*0000*/ 	.byte	0x04, 0x2f
        /*0002*/ 	.short	(.L_15 - .L_14)
	.align		4
.L_14:
        /*0004*/ 	.word	index@(_ZN7cutlass13device_kernelINS_4gemm6kernel13GemmUniversalIN4cute5tupleIJiiiiEEENS1_10collective13CollectiveMmaINS1_34MainloopSm90TmaGmmaWarpSpecializedILi4ENS5_IJNS4_1CILi1EEESB_SB_EEENS1_35KernelTmaWarpSpecializedCooperativeEEENS5_IJNSA_ILi256EEENSA_ILi64EEENSA_ILi128EEEEEEfNS5_IJlSB_lEEEfSJ_NS4_8TiledMMAINS4_8MMA_AtomIJNS4_4SM904GMMA29MMA_64x64x8_F32TF32TF32_SS_TNILNSN_7ScaleInE1ELSP_1EEEEEENS4_6LayoutINS5_IJNSA_ILi2EEESB_SB_EEENS5_IJSB_NSA_ILi0EEESV_EEEEENS5_IJNS4_10UnderscoreESY_SY_EEEEENS4_13SM90_TMA_LOADENS4_14ComposedLayoutINS4_7SwizzleILi3ELi4ELi3EEENS4_18smem_ptr_flag_bitsILi32EEENSS_INS5_IJNSA_ILi8EEENSA_ILi32EEEEEENS5_IJS18_SB_EEEEEEEvNS4_8identityES11_S1C_vS1D_EENS_8epilogue10collective6detail29Sm90TmaWarpSpecializedAdapterINS1G_15DefaultEpilogueIfSJ_SJ_NS1F_6thread17LinearCombinationIfLi1EffLNS1K_9ScaleType4KindE0ELNS_15FloatRoundStyleE2EfEENS1_15EpilogueDefaultEEEEEvvEEEEvNT_6ParamsE)
        /*0008*/ 	.word	0x000000a8


	//----- nvinfo : EIATTR_FRAME_SIZE
	.align		4
.L_15:
        /*000c*/ 	.byte	0x04, 0x11
        /*000e*/ 	.short	(.L_17 - .L_16)
	.align		4
.L_16:
        /*0010*/ 	.word	index@(_ZN7cutlass13device_kernelINS_4gemm6kernel13GemmUniversalIN4cute5tupleIJiiiiEEENS1_10collective13CollectiveMmaINS1_34MainloopSm90TmaGmmaWarpSpecializedILi4ENS5_IJNS4_1CILi1EEESB_SB_EEENS1_35KernelTmaWarpSpecializedCooperativeEEENS5_IJNSA_ILi256EEENSA_ILi64EEENSA_ILi128EEEEEEfNS5_IJlSB_lEEEfSJ_NS4_8TiledMMAINS4_8MMA_AtomIJNS4_4SM904GMMA29MMA_64x64x8_F32TF32TF32_SS_TNILNSN_7ScaleInE1ELSP_1EEEEEENS4_6LayoutINS5_IJNSA_ILi2EEESB_SB_EEENS5_IJSB_NSA_ILi0EEESV_EEEEENS5_IJNS4_10UnderscoreESY_SY_EEEEENS4_13SM90_TMA_LOADENS4_14ComposedLayoutINS4_7SwizzleILi3ELi4ELi3EEENS4_18smem_ptr_flag_bitsILi32EEENSS_INS5_IJNSA_ILi8EEENSA_ILi32EEEEEENS5_IJS18_SB_EEEEEEEvNS4_8identityES11_S1C_vS1D_EENS_8epilogue10collective6detail29Sm90TmaWarpSpecializedAdapterINS1G_15DefaultEpilogueIfSJ_SJ_NS1F_6thread17LinearCombinationIfLi1EffLNS1K_9ScaleType4KindE0ELNS_15FloatRoundStyleE2EfEENS1_15EpilogueDefaultEEEEEvvEEEEvNT_6ParamsE)
        /*0014*/ 	.word	0x00000000


	//----- nvinfo : EIATTR_MIN_STACK_SIZE
	.align		4
.L_17:
        /*0018*/ 	.byte	0x04, 0x12
        /*001a*/ 	.short	(.L_19 - .L_18)
	.align		4
.L_18:
        /*001c*/ 	.word	index@(_ZN7cutlass13device_kernelINS_4gemm6kernel13GemmUniversalIN4cute5tupleIJiiiiEEENS1_10collective13CollectiveMmaINS1_34MainloopSm90TmaGmmaWarpSpecializedILi4ENS5_IJNS4_1CILi1EEESB_SB_EEENS1_35KernelTmaWarpSpecializedCooperativeEEENS5_IJNSA_ILi256EEENSA_ILi64EEENSA_ILi128EEEEEEfNS5_IJlSB_lEEEfSJ_NS4_8TiledMMAINS4_8MMA_AtomIJNS4_4SM904GMMA29MMA_64x64x8_F32TF32TF32_SS_TNILNSN_7ScaleInE1ELSP_1EEEEEENS4_6LayoutINS5_IJNSA_ILi2EEESB_SB_EEENS5_IJSB_NSA_ILi0EEESV_EEEEENS5_IJNS4_10UnderscoreESY_SY_EEEEENS4_13SM90_TMA_LOADENS4_14ComposedLayoutINS4_7SwizzleILi3ELi4ELi3EEENS4_18smem_ptr_flag_bitsILi32EEENSS_INS5_IJNSA_ILi8EEENSA_ILi32EEEEEENS5_IJS18_SB_EEEEEEEvNS4_8identityES11_S1C_vS1D_EENS_8epilogue10collective6detail29Sm90TmaWarpSpecializedAdapterINS1G_15DefaultEpilogueIfSJ_SJ_NS1F_6thread17LinearCombinationIfLi1EffLNS1K_9ScaleType4KindE0ELNS_15FloatRoundStyleE2EfEENS1_15EpilogueDefaultEEEEEvvEEEEvNT_6ParamsE)
        /*0020*/ 	.word	0x00000000
.L_19:


//--------------------- .nv.compat                --------------------------
	.section	.nv.compat,"",@"SHT_CUDA_COMPAT_INFO"
	.align	4
        /*0000*/ 	.byte	0x02, 0x09, 0x01, 0x00, 0x02, 0x02, 0x04, 0x00, 0x02, 0x05, 0x05, 0x00, 0x03, 0x07, 0x01, 0x01
        /*0010*/ 	.byte	0x02, 0x03, 0x01, 0x00, 0x02, 0x06, 0x01, 0x00, 0x04, 0x0b, 0x08, 0x00, 0x00, 0x00, 0x00, 0x00
        /*0020*/ 	.byte	0x00, 0x00, 0x00, 0x00


//--------------------- .nv.info._ZN7cutlass13device_kernelINS_4gemm6kernel13GemmUniversalIN4cute5tupleIJiiiiEEENS1_10collective13CollectiveMmaINS1_34MainloopSm90TmaGmmaWarpSpecializedILi4ENS5_IJNS4_1CILi1EEESB_SB_EEENS1_35KernelTmaWarpSpecializedCooperativeEEENS5_IJNSA_ILi256EEENSA_ILi64EEENSA_ILi128EEEEEEfNS5_IJlSB_lEEEfSJ_NS4_8TiledMMAINS4_8MMA_AtomIJNS4_4SM904GMMA29MMA_64x64x8_F32TF32TF32_SS_TNILNSN_7ScaleInE1ELSP_1EEEEEENS4_6LayoutINS5_IJNSA_ILi2EEESB_SB_EEENS5_IJSB_NSA_ILi0EEESV_EEEEENS5_IJNS4_10UnderscoreESY_SY_EEEEENS4_13SM90_TMA_LOADENS4_14ComposedLayoutINS4_7SwizzleILi3ELi4ELi3EEENS4_18smem_ptr_flag_bitsILi32EEENSS_INS5_IJNSA_ILi8EEENSA_ILi32EEEEEENS5_IJS18_SB_EEEEEEEvNS4_8identityES11_S1C_vS1D_EENS_8epilogue10collective6detail29Sm90TmaWarpSpecializedAdapterINS1G_15DefaultEpilogueIfSJ_SJ_NS1F_6thread17LinearCombinationIfLi1EffLNS1K_9ScaleType4KindE0ELNS_15FloatRoundStyleE2EfEENS1_15EpilogueDefaultEEEEEvvEEEEvNT_6ParamsE --------------------------
	.section	.nv.info._ZN7cutlass13device_kernelINS_4gemm6kernel13GemmUniversalIN4cute5tupleIJiiiiEEENS1_10collective13CollectiveMmaINS1_34MainloopSm90TmaGmmaWarpSpecializedILi4ENS5_IJNS4_1CILi1EEESB_SB_EEENS1_35KernelTmaWarpSpecializedCooperativeEEENS5_IJNSA_ILi256EEENSA_ILi64EEENSA_ILi128EEEEEEfNS5_IJlSB_lEEEfSJ_NS4_8TiledMMAINS4_8MMA_AtomIJNS4_4SM904GMMA29MMA_64x64x8_F32TF32TF32_SS_TNILNSN_7ScaleInE1ELSP_1EEEEEENS4_6LayoutINS5_IJNSA_ILi2EEESB_SB_EEENS5_IJSB_NSA_ILi0EEESV_EEEEENS5_IJNS4_10UnderscoreESY_SY_EEEEENS4_13SM90_TMA_LOADENS4_14ComposedLayoutINS4_7SwizzleILi3ELi4ELi3EEENS4_18smem_ptr_flag_bitsILi32EEENSS_INS5_IJNSA_ILi8EEENSA_ILi32EEEEEENS5_IJS18_SB_EEEEEEEvNS4_8identityES11_S1C_vS1D_EENS_8epilogue10collective6detail29Sm90TmaWarpSpecializedAdapterINS1G_15DefaultEpilogueIfSJ_SJ_NS1F_6thread17LinearCombinationIfLi1EffLNS1K_9ScaleType4KindE0ELNS_15FloatRoundStyleE2EfEENS1_15EpilogueDefaultEEEEEvvEEEEvNT_6ParamsE,"",@"SHT_CUDA_INFO"
	.sectionflags	@""
	.align	4


	//----- nvinfo : EIATTR_CUDA_API_VERSION
	.align		4
        /*0000*/ 	.byte	0x04, 0x37
        /*0002*/ 	.short	(.L_21 - .L_20)
.L_20:
        /*0004*/ 	.word	0x00000082


	//----- nvinfo : EIATTR_KPARAM_INFO
	.align		4
.L_21:
        /*0008*/ 	.byte	0x04, 0x17
        /*000a*/ 	.short	(.L_23 - .L_22)
.L_22:
        /*000c*/ 	.word	0x00000000
        /*0010*/ 	.short	0x0000
        /*0012*/ 	.short	0x0070
        /*0014*/ 	.byte	0x00, 0xf0, 0x01, 0x10


	//----- nvinfo : EIATTR_SPARSE_MMA_MASK
	.align		4
.L_23:
        /*0018*/ 	.byte	0x03, 0x50
        /*001a*/ 	.short	0x0000


	//----- nvinfo : EIATTR_MAXREG_COUNT
	.align		4
        /*001c*/ 	.byte	0x03, 0x1b
        /*001e*/ 	.short	0x00a8


	//----- nvinfo : EIATTR_NUM_BARRIERS
	.align		4
        /*0020*/ 	.byte	0x02, 0x4c
        /*0022*/ 	.byte	0x01
	.zero		1


	//----- nvinfo : EIATTR_EXTERNS
	.align		4
        /*0024*/ 	.byte	0x04, 0x0f
        /*0026*/ 	.short	(.L_25 - .L_24)


	//   ....[0]....
	.align		4
.L_24:
        /*0028*/ 	.word	index@(__assertfail)


	//----- nvinfo : EIATTR_MERCURY_ISA_VERSION
	.align		4
.L_25:
        /*002c*/ 	.byte	0x03, 0x5f
        /*002e*/ 	.short	0x0101


	//----- nvinfo : EIATTR_INT_WARP_WIDE_INSTR_OFFSETS
	.align		4
        /*0030*/ 	.byte	0x04, 0x31
        /*0032*/ 	.short	(.L_27 - .L_26)


	//   ....[0]....
.L_26:
        /*0034*/ 	.word	0x000003b0


	//   ....[1]....
        /*0038*/ 	.word	0x000003c0


	//   ....[2]....
        /*003c*/ 	.word	0x000004f0


	//----- nvinfo : EIATTR_COOP_GROUP_MASK_REGIDS
	.align		4
.L_27:
        /*0040*/ 	.byte	0x04, 0x29
        /*0042*/ 	.short	(.L_29 - .L_28)


	//   ....[0]....
.L_28:
        /*0044*/ 	.word	0xffffffff


	//   ....[1]....
        /*0048*/ 	.word	0xffffffff


	//   ....[2]....
        /*004c*/ 	.word	0xffffffff


	//   ....[3]....
        /*0050*/ 	.word	0xffffffff


	//   ....[4]....
        /*0054*/ 	.word	0xffffffff


	//----- nvinfo : EIATTR_COOP_GROUP_INSTR_OFFSETS
	.align		4
.L_29:
        /*0058*/ 	.byte	0x04, 0x28
        /*005a*/ 	.short	(.L_31 - .L_30)


	//   ....[0]....
.L_30:
        /*005c*/ 	.word	0x00000060


	//   ....[1]....
        /*0060*/ 	.word	0x00000070


	//   ....[2]....
        /*0064*/ 	.word	0x00000130


	//   ....[3]....
        /*0068*/ 	.word	0x000002c0


	//   ....[4]....
        /*006c*/ 	.word	0x00001200


	//----- nvinfo : EIATTR_REG_RECONFIG
	.align		4
.L_31:
        /*0070*/ 	.byte	0x01, 0x54
	.zero		2


	//----- nvinfo : EIATTR_SYSCALL_OFFSETS
	.align		4
        /*0074*/ 	.byte	0x04, 0x46
        /*0076*/ 	.short	(.L_33 - .L_32)


	//   ....[0]....
.L_32:
        /*0078*/ 	.word	0x000013f0


	//----- nvinfo : EIATTR_MBARRIER_INSTR_OFFSETS
	.align		4
.L_33:
        /*007c*/ 	.byte	0x04, 0x39
        /*007e*/ 	.short	(.L_35 - .L_34)


	//   ....[0]....
.L_34:
        /*0080*/ 	.word	0x00000230
        /*0084*/ 	.word	0x000000ff
        /*0088*/ 	.word	0x00000000
        /*008c*/ 	.short	0x0100
        /*008e*/ 	.byte	0x08
	.zero		1


	//   ....[1]....
        /*0090*/ 	.word	0x00000240
        /*0094*/ 	.word	0x000000ff
        /*0098*/ 	.word	0x00000020
        /*009c*/ 	.short	0x0100
        /*009e*/ 	.byte	0x08
	.zero		1


	//   ....[2]....
        /*00a0*/ 	.word	0x00000250
        /*00a4*/ 	.word	0x000000ff
        /*00a8*/ 	.word	0x00000008
        /*00ac*/ 	.short	0x0100
        /*00ae*/ 	.byte	0x08
	.zero		1


	//   ....[3]....
        /*00b0*/ 	.word	0x00000260
        /*00b4*/ 	.word	0x000000ff
        /*00b8*/ 	.word	0x00000028
        /*00bc*/ 	.short	0x0100
        /*00be*/ 	.byte	0x08
	.zero		1


	//   ....[4]....
        /*00c0*/ 	.word	0x00000270
        /*00c4*/ 	.word	0x000000ff
        /*00c8*/ 	.word	0x00000010
        /*00cc*/ 	.short	0x0100
        /*00ce*/ 	.byte	0x08
	.zero		1


	//   ....[5]....
        /*00d0*/ 	.word	0x00000280
        /*00d4*/ 	.word	0x000000ff
        /*00d8*/ 	.word	0x00000030
        /*00dc*/ 	.short	0x0100
        /*00de*/ 	.byte	0x08
	.zero		1


	//   ....[6]....
        /*00e0*/ 	.word	0x00000290
        /*00e4*/ 	.word	0x000000ff
        /*00e8*/ 	.word	0x00000018
        /*00ec*/ 	.short	0x0100
        /*00ee*/ 	.byte	0x08
	.zero		1


	//   ....[7]....
        /*00f0*/ 	.word	0x000002a0
        /*00f4*/ 	.word	0x000000ff
        /*00f8*/ 	.word	0x00000038
        /*00fc*/ 	.short	0x0100
        /*00fe*/ 	.byte	0x08
	.zero		1


	//   ....[8]....
        /*0100*/ 	.word	0x00000570
        /*0104*/ 	.word	0x000000ff
        /*0108*/ 	.word	0x00000050
        /*010c*/ 	.short	0x0100
        /*010e*/ 	.byte	0x08
	.zero		1


	//   ....[9]....
        /*0110*/ 	.word	0x000005d0
        /*0114*/ 	.word	0x000000ff
        /*0118*/ 	.word	0x00000058
        /*011c*/ 	.short	0x0100
        /*011e*/ 	.byte	0x08
	.zero		1


	//   ....[10]....
        /*0120*/ 	.word	0x00001470
        /*0124*/ 	.word	0x00000003
        /*0128*/ 	.word	0x00000000
        /*012c*/ 	.short	0x010a
        /*012e*/ 	.byte	0x3f
	.zero		1


	//   ....[11]....
        /*0130*/ 	.word	0x000014d0
        /*0134*/ 	.word	0x00000003
        /*0138*/ 	.word	0x00000000
        /*013c*/ 	.short	0x010a
        /*013e*/ 	.byte	0x3f
	.zero		1


	//   ....[12]....
        /*0140*/ 	.word	0x00002380
        /*0144*/ 	.word	0x000000ff
        /*0148*/ 	.word	0x00000000
        /*014c*/ 	.short	0x010a
        /*014e*/ 	.byte	0x04
	.zero		1


	//   ....[13]....
        /*0150*/ 	.word	0x000023c0
        /*0154*/ 	.word	0x000000ff
        /*0158*/ 	.word	0x00000000
        /*015c*/ 	.short	0x010a
        /*015e*/ 	.byte	0x04
	.zero		1


	//   ....[14]....
        /*0160*/ 	.word	0x00003160
        /*0164*/ 	.word	0x000000ff
        /*0168*/ 	.word	0x00000000
        /*016c*/ 	.short	0x0101
        /*016e*/ 	.byte	0x0b
	.zero		1


	//   ....[15]....
        /*0170*/ 	.word	0x00003320
        /*0174*/ 	.word	0x000000ff
        /*0178*/ 	.word	0x00000000
        /*017c*/ 	.short	0x0101
        /*017e*/ 	.byte	0x04
	.zero		1


	//   ....[16]....
        /*0180*/ 	.word	0x000080f0
        /*0184*/ 	.word	0x0000000e
        /*0188*/ 	.word	0x00000020
        /*018c*/ 	.short	0x010a
        /*018e*/ 	.byte	0x3f
	.zero		1


	//   ....[17]....
        /*0190*/ 	.word	0x000086d0
        /*0194*/ 	.word	0x00000005
        /*0198*/ 	.word	0x00000058
        /*019c*/ 	.short	0x0101
        /*019e*/ 	.byte	0x3f
	.zero		1


	//   ....[18]....
        /*01a0*/ 	.word	0x00008de0
        /*01a4*/ 	.word	0x00000007
        /*01a8*/ 	.word	0x00000000
        /*01ac*/ 	.short	0x010a
        /*01ae*/ 	.byte	0x3f
	.zero		1


	//   ....[19]....
        /*01b0*/ 	.word	0x00008e60
        /*01b4*/ 	.word	0x00000008
        /*01b8*/ 	.word	0x00000000
        /*01bc*/ 	.short	0x010a
        /*01be*/ 	.byte	0x3f
	.zero		1


	//   ....[20]....
        /*01c0*/ 	.word	0x00008ef0
        /*01c4*/ 	.word	0x0000000b
        /*01c8*/ 	.word	0x00000000
        /*01cc*/ 	.short	0x010a
        /*01ce*/ 	.byte	0x3f
	.zero		1


	//   ....[21]....
        /*01d0*/ 	.word	0x00008f80
        /*01d4*/ 	.word	0x00000003
        /*01d8*/ 	.word	0x00000000
        /*01dc*/ 	.short	0x010a
        /*01de*/ 	.byte	0x3f
	.zero		1


	//   ....[22]....
        /*01e0*/ 	.word	0x00008fe0
        /*01e4*/ 	.word	0x00000003
        /*01e8*/ 	.word	0x00000000
        /*01ec*/ 	.short	0x010a
        /*01ee*/ 	.byte	0x3f
	.zero		1


	//   ....[23]....
        /*01f0*/ 	.word	0x00009040
        /*01f4*/ 	.word	0x00000004
        /*01f8*/ 	.word	0x00000000
        /*01fc*/ 	.short	0x010a
        /*01fe*/ 	.byte	0x3f
	.zero		1


	//   ....[24]....
        /*0200*/ 	.word	0x00009110
        /*0204*/ 	.word	0x0000000e
        /*0208*/ 	.word	0x00000020
        /*020c*/ 	.short	0x010a
        /*020e*/ 	.byte	0x3f
	.zero		1


	//   ....[25]....
        /*0210*/ 	.word	0x000091e0
        /*0214*/ 	.word	0x00000007
        /*0218*/ 	.word	0x00000000
        /*021c*/ 	.short	0x010a
        /*021e*/ 	.byte	0x3f
	.zero		1


	//   ....[26]....
        /*0220*/ 	.word	0x00009230
        /*0224*/ 	.word	0x00000008
        /*0228*/ 	.word	0x00000000
        /*022c*/ 	.short	0x010a
        /*022e*/ 	.byte	0x3f
	.zero		1


	//   ....[27]....
        /*0230*/ 	.word	0x00009280
        /*0234*/ 	.word	0x0000000b
        /*0238*/ 	.word	0x00000000
        /*023c*/ 	.short	0x010a
        /*023e*/ 	.byte	0x3f
	.zero		1


	//----- nvinfo : EIATTR_NUM_MBARRIERS
	.align		4
.L_35:
        /*0240*/ 	.byte	0x03, 0x38
        /*0242*/ 	.short	0x000a


	//----- nvinfo : EIATTR_EXIT_INSTR_OFFSETS
	.align		4
        /*0244*/ 	.byte	0x04, 0x1c
        /*0246*/ 	.short	(.L_37 - .L_36)


	//   ....[0]....
.L_36:
        /*0248*/ 	.word	0x00000670


	//   ....[1]....
        /*024c*/ 	.word	0x00000f40


	//   ....[2]....
        /*0250*/ 	.word	0x000077d0


	//   ....[3]....
        /*0254*/ 	.word	0x00007e00


	//   ....[4]....
        /*0258*/ 	.word	0x00008fd0


	//----- nvinfo : EIATTR_MAX_THREADS
	.align		4
.L_37:
        /*025c*/ 	.byte	0x04, 0x05
        /*025e*/ 	.short	(.L_39 - .L_38)
.L_38:
        /*0260*/ 	.word	0x00000180
        /*0264*/ 	.word	0x00000001
        /*0268*/ 	.word	0x00000001


	//----- nvinfo : EIATTR_CRS_STACK_SIZE
	.align		4
.L_39:
        /*026c*/ 	.byte	0x04, 0x1e
        /*026e*/ 	.short	(.L_41 - .L_40)
.L_40:
        /*0270*/ 	.word	0x00000000


	//----- nvinfo : EIATTR_CBANK_PARAM_SIZE
	.align		4
.L_41:
        /*0274*/ 	.byte	0x03, 0x19
        /*0276*/ 	.short	0x0470


	//----- nvinfo : EIATTR_PARAM_CBANK
	.align		4
        /*0278*/ 	.byte	0x04, 0x0a
        /*027a*/ 	.short	(.L_43 - .L_42)
	.align		4
.L_42:
        /*027c*/ 	.word	index@(.nv.constant0._ZN7cutlass13device_kernelINS_4gemm6kernel13GemmUniversalIN4cute5tupleIJiiiiEEENS1_10collective13CollectiveMmaINS1_34MainloopSm90TmaGmmaWarpSpecializedILi4ENS5_IJNS4_1CILi1EEESB_SB_EEENS1_35KernelTmaWarpSpecializedCooperativeEEENS5_IJNSA_ILi256EEENSA_ILi64EEENSA_ILi128EEEEEEfNS5_IJlSB_lEEEfSJ_NS4_8TiledMMAINS4_8MMA_AtomIJNS4_4SM904GMMA29MMA_64x64x8_F32TF32TF32_SS_TNILNSN_7ScaleInE1ELSP_1EEEEEENS4_6LayoutINS5_IJNSA_ILi2EEESB_SB_EEENS5_IJSB_NSA_ILi0EEESV_EEEEENS5_IJNS4_10UnderscoreESY_SY_EEEEENS4_13SM90_TMA_LOADENS4_14ComposedLayoutINS4_7SwizzleILi3ELi4ELi3EEENS4_18smem_ptr_flag_bitsILi32EEENSS_INS5_IJNSA_ILi8EEENSA_ILi32EEEEEENS5_IJS18_SB_EEEEEEEvNS4_8identityES11_S1C_vS1D_EENS_8epilogue10collective6detail29Sm90TmaWarpSpecializedAdapterINS1G_15DefaultEpilogueIfSJ_SJ_NS1F_6thread17LinearCombinationIfLi1EffLNS1K_9ScaleType4KindE0ELNS_15FloatRoundStyleE2EfEENS1_15EpilogueDefaultEEEEEvvEEEEvNT_6ParamsE)
        /*0280*/ 	.short	0x0210
        /*0282*/ 	.short	0x0470


	//----- nvinfo : EIATTR_SW_WAR
	.align		4
.L_43:
        /*0284*/ 	.byte	0x04, 0x36
        /*0286*/ 	.short	(.L_45 - .L_44)
.L_44:
        /*0288*/ 	.word	0x00000008
.L_45:


//--------------------- .nv.callgraph             --------------------------
	.section	.nv.callgraph,"",@"SHT_CUDA_CALLGRAPH"
	.align	4
	.sectionentsize	8
	.align		4
        /*0000*/ 	.word	0x00000000
	.align		4
        /*0004*/ 	.word	0xffffffff
	.align		4
        /*0008*/ 	.word	index@(_ZN7cutlass13device_kernelINS_4gemm6kernel13GemmUniversalIN4cute5tupleIJiiiiEEENS1_10collective13CollectiveMmaINS1_34MainloopSm90TmaGmmaWarpSpecializedILi4ENS5_IJNS4_1CILi1EEESB_SB_EEENS1_35KernelTmaWarpSpecializedCooperativeEEENS5_IJNSA_ILi256EEENSA_ILi64EEENSA_ILi128EEEEEEfNS5_IJlSB_lEEEfSJ_NS4_8TiledMMAINS4_8MMA_AtomIJNS4_4SM904GMMA29MMA_64x64x8_F32TF32TF32_SS_TNILNSN_7ScaleInE1ELSP_1EEEEEENS4_6LayoutINS5_IJNSA_ILi2EEESB_SB_EEENS5_IJSB_NSA_ILi0EEESV_EEEEENS5_IJNS4_10UnderscoreESY_SY_EEEEENS4_13SM90_TMA_LOADENS4_14ComposedLayoutINS4_7SwizzleILi3ELi4ELi3EEENS4_18smem_ptr_flag_bitsILi32EEENSS_INS5_IJNSA_ILi8EEENSA_ILi32EEEEEENS5_IJS18_SB_EEEEEEEvNS4_8identityES11_S1C_vS1D_EENS_8epilogue10collective6detail29Sm90TmaWarpSpecializedAdapterINS1G_15DefaultEpilogueIfSJ_SJ_NS1F_6thread17LinearCombinationIfLi1EffLNS1K_9ScaleType4KindE0ELNS_15FloatRoundStyleE2EfEENS1_15EpilogueDefaultEEEEEvvEEEEvNT_6ParamsE)
	.align		4
        /*000c*/ 	.word	index@(__assertfail)
	.align		4
        /*0010*/ 	.word	0x00000000
	.align		4
        /*0014*/ 	.word	0xfffffffe
	.align		4
        /*0018*/ 	.word	0x00000000
	.align		4
        /*001c*/ 	.word	0xfffffffd
	.align		4
        /*0020*/ 	.word	0x00000000
	.align		4
        /*0024*/ 	.word	0xfffffffc


//--------------------- .nv.constant4             --------------------------
	.section	.nv.constant4,"a",@progbits
	.align	8
	.align		8
.nv.constant4:
        /*0000*/ 	.dword	__assertfail
	.align		8
        /*0008*/ 	.dword	__unnamed_1
	.align		8
        /*0010*/ 	.dword	_ZN40_INTERNAL_fe2e99de_4_k_cu_afb37e93_290644cuda3std3__45__cpo5beginE
	.align		8
        /*0018*/ 	.dword	_ZN40_INTERNAL_fe2e99de_4_k_cu_afb37e93_290644cuda3std3__45__cpo3endE
	.align		8
        /*0020*/ 	.dword	_ZN40_INTERNAL_fe2e99de_4_k_cu_afb37e93_290644cuda3std3__45__cpo6cbeginE
	.align		8
        /*0028*/ 	.dword	_ZN40_INTERNAL_fe2e99de_4_k_cu_afb37e93_290644cuda3std3__45__cpo4cendE
	.align		8
        /*0030*/ 	.dword	_ZN40_INTERNAL_fe2e99de_4_k_cu_afb37e93_290644cuda3std3__442_GLOBAL__N__fe2e99de_4_k_cu_afb37e93_290646ignoreE
	.align		8
        /*0038*/ 	.dword	_ZN40_INTERNAL_fe2e99de_4_k_cu_afb37e93_290644cuda3std3__419piecewise_constructE
	.align		8
        /*0040*/ 	.dword	_ZN40_INTERNAL_fe2e99de_4_k_cu_afb37e93_290644cuda3std3__48in_placeE
	.align		8
        /*0048*/ 	.dword	_ZN40_INTERNAL_fe2e99de_4_k_cu_afb37e93_290644cuda3std6ranges3__45__cpo4swapE
	.align		8
        /*0050*/ 	.dword	_ZN40_INTERNAL_fe2e99de_4_k_cu_afb37e93_290644cuda3std6ranges3__45__cpo9iter_moveE
	.align		8
        /*0058*/ 	.dword	_ZN40_INTERNAL_fe2e99de_4_k_cu_afb37e93_290644cute7productE
	.align		8
        /*0060*/ 	.dword	_ZN40_INTERNAL_fe2e99de_4_k_cu_afb37e93_290644cute1_E
	.align		8
        /*0068*/ 	.dword	$str$22
	.align		8
        /*0070*/ 	.dword	$str$23


//--------------------- .text._ZN7cutlass13device_kernelINS_4gemm6kernel13GemmUniversalIN4cute5tupleIJiiiiEEENS1_10collective13CollectiveMmaINS1_34MainloopSm90TmaGmmaWarpSpecializedILi4ENS5_IJNS4_1CILi1EEESB_SB_EEENS1_35KernelTmaWarpSpecializedCooperativeEEENS5_IJNSA_ILi256EEENSA_ILi64EEENSA_ILi128EEEEEEfNS5_IJlSB_lEEEfSJ_NS4_8TiledMMAINS4_8MMA_AtomIJNS4_4SM904GMMA29MMA_64x64x8_F32TF32TF32_SS_TNILNSN_7ScaleInE1ELSP_1EEEEEENS4_6LayoutINS5_IJNSA_ILi2EEESB_SB_EEENS5_IJSB_NSA_ILi0EEESV_EEEEENS5_IJNS4_10UnderscoreESY_SY_EEEEENS4_13SM90_TMA_LOADENS4_14ComposedLayoutINS4_7SwizzleILi3ELi4ELi3EEENS4_18smem_ptr_flag_bitsILi32EEENSS_INS5_IJNSA_ILi8EEENSA_ILi32EEEEEENS5_IJS18_SB_EEEEEEEvNS4_8identityES11_S1C_vS1D_EENS_8epilogue10collective6detail29Sm90TmaWarpSpecializedAdapterINS1G_15DefaultEpilogueIfSJ_SJ_NS1F_6thread17LinearCombinationIfLi1EffLNS1K_9ScaleType4KindE0ELNS_15FloatRoundStyleE2EfEENS1_15EpilogueDefaultEEEEEvvEEEEvNT_6ParamsE --------------------------
	.section	.text._ZN7cutlass13device_kernelINS_4gemm6kernel13GemmUniversalIN4cute5tupleIJiiiiEEENS1_10collective13CollectiveMmaINS1_34MainloopSm90TmaGmmaWarpSpecializedILi4ENS5_IJNS4_1CILi1EEESB_SB_EEENS1_35KernelTmaWarpSpecializedCooperativeEEENS5_IJNSA_ILi256EEENSA_ILi64EEENSA_ILi128EEEEEEfNS5_IJlSB_lEEEfSJ_NS4_8TiledMMAINS4_8MMA_AtomIJNS4_4SM904GMMA29MMA_64x64x8_F32TF32TF32_SS_TNILNSN_7ScaleInE1ELSP_1EEEEEENS4_6LayoutINS5_IJNSA_ILi2EEESB_SB_EEENS5_IJSB_NSA_ILi0EEESV_EEEEENS5_IJNS4_10UnderscoreESY_SY_EEEEENS4_13SM90_TMA_LOADENS4_14ComposedLayoutINS4_7SwizzleILi3ELi4ELi3EEENS4_18smem_ptr_flag_bitsILi32EEENSS_INS5_IJNSA_ILi8EEENSA_ILi32EEEEEENS5_IJS18_SB_EEEEEEEvNS4_8identityES11_S1C_vS1D_EENS_8epilogue10collective6detail29Sm90TmaWarpSpecializedAdapterINS1G_15DefaultEpilogueIfSJ_SJ_NS1F_6thread17LinearCombinationIfLi1EffLNS1K_9ScaleType4KindE0ELNS_15FloatRoundStyleE2EfEENS1_15EpilogueDefaultEEEEEvvEEEEvNT_6ParamsE,"ax",@progbits
	.align	128
.text._ZN7cutlass13device_kernelINS_4gemm6kernel13GemmUniversalIN4cute5tupleIJiiiiEEENS1_10collective13CollectiveMmaINS1_34MainloopSm90TmaGmmaWarpSpecializedILi4ENS5_IJNS4_1CILi1EEESB_SB_EEENS1_35KernelTmaWarpSpecializedCooperativeEEENS5_IJNSA_ILi256EEENSA_ILi64EEENSA_ILi128EEEEEEfNS5_IJlSB_lEEEfSJ_NS4_8TiledMMAINS4_8MMA_AtomIJNS4_4SM904GMMA29MMA_64x64x8_F32TF32TF32_SS_TNILNSN_7ScaleInE1ELSP_1EEEEEENS4_6LayoutINS5_IJNSA_ILi2EEESB_SB_EEENS5_IJSB_NSA_ILi0EEESV_EEEEENS5_IJNS4_10UnderscoreESY_SY_EEEEENS4_13SM90_TMA_LOADENS4_14ComposedLayoutINS4_7SwizzleILi3ELi4ELi3EEENS4_18smem_ptr_flag_bitsILi32EEENSS_INS5_IJNSA_ILi8EEENSA_ILi32EEEEEENS5_IJS18_SB_EEEEEEEvNS4_8identityES11_S1C_vS1D_EENS_8epilogue10collective6detail29Sm90TmaWarpSpecializedAdapterINS1G_15DefaultEpilogueIfSJ_SJ_NS1F_6thread17LinearCombinationIfLi1EffLNS1K_9ScaleType4KindE0ELNS_15FloatRoundStyleE2EfEENS1_15EpilogueDefaultEEEEEvvEEEEvNT_6ParamsE:
        .type           _ZN7cutlass13device_kernelINS_4gemm6kernel13GemmUniversalIN4cute5tupleIJiiiiEEENS1_10collective13CollectiveMmaINS1_34MainloopSm90TmaGmmaWarpSpecializedILi4ENS5_IJNS4_1CILi1EEESB_SB_EEENS1_35KernelTmaWarpSpecializedCooperativeEEENS5_IJNSA_ILi256EEENSA_ILi64EEENSA_ILi128EEEEEEfNS5_IJlSB_lEEEfSJ_NS4_8TiledMMAINS4_8MMA_AtomIJNS4_4SM904GMMA29MMA_64x64x8_F32TF32TF32_SS_TNILNSN_7ScaleInE1ELSP_1EEEEEENS4_6LayoutINS5_IJNSA_ILi2EEESB_SB_EEENS5_IJSB_NSA_ILi0EEESV_EEEEENS5_IJNS4_10UnderscoreESY_SY_EEEEENS4_13SM90_TMA_LOADENS4_14ComposedLayoutINS4_7SwizzleILi3ELi4ELi3EEENS4_18smem_ptr_flag_bitsILi32EEENSS_INS5_IJNSA_ILi8EEENSA_ILi32EEEEEENS5_IJS18_SB_EEEEEEEvNS4_8identityES11_S1C_vS1D_EENS_8epilogue10collective6detail29Sm90TmaWarpSpecializedAdapterINS1G_15DefaultEpilogueIfSJ_SJ_NS1F_6thread17LinearCombinationIfLi1EffLNS1K_9ScaleType4KindE0ELNS_15FloatRoundStyleE2EfEENS1_15EpilogueDefaultEEEEEvvEEEEvNT_6ParamsE,@function
        .size           _ZN7cutlass13device_kernelINS_4gemm6kernel13GemmUniversalIN4cute5tupleIJiiiiEEENS1_10collective13CollectiveMmaINS1_34MainloopSm90TmaGmmaWarpSpecializedILi4ENS5_IJNS4_1CILi1EEESB_SB_EEENS1_35KernelTmaWarpSpecializedCooperativeEEENS5_IJNSA_ILi256EEENSA_ILi64EEENSA_ILi128EEEEEEfNS5_IJlSB_lEEEfSJ_NS4_8TiledMMAINS4_8MMA_AtomIJNS4_4SM904GMMA29MMA_64x64x8_F32TF32TF32_SS_TNILNSN_7ScaleInE1ELSP_1EEEEEENS4_6LayoutINS5_IJNSA_ILi2EEESB_SB_EEENS5_IJSB_NSA_ILi0EEESV_EEEEENS5_IJNS4_10UnderscoreESY_SY_EEEEENS4_13SM90_TMA_LOADENS4_14ComposedLayoutINS4_7SwizzleILi3ELi4ELi3EEENS4_18smem_ptr_flag_bitsILi32EEENSS_INS5_IJNSA_ILi8EEENSA_ILi32EEEEEENS5_IJS18_SB_EEEEEEEvNS4_8identityES11_S1C_vS1D_EENS_8epilogue10collective6detail29Sm90TmaWarpSpecializedAdapterINS1G_15DefaultEpilogueIfSJ_SJ_NS1F_6thread17LinearCombinationIfLi1EffLNS1K_9ScaleType4KindE0ELNS_15FloatRoundStyleE2EfEENS1_15EpilogueDefaultEEEEEvvEEEEvNT_6ParamsE,(.L_x_192 - _ZN7cutlass13device_kernelINS_4gemm6kernel13GemmUniversalIN4cute5tupleIJiiiiEEENS1_10collective13CollectiveMmaINS1_34MainloopSm90TmaGmmaWarpSpecializedILi4ENS5_IJNS4_1CILi1EEESB_SB_EEENS1_35KernelTmaWarpSpecializedCooperativeEEENS5_IJNSA_ILi256EEENSA_ILi64EEENSA_ILi128EEEEEEfNS5_IJlSB_lEEEfSJ_NS4_8TiledMMAINS4_8MMA_AtomIJNS4_4SM904GMMA29MMA_64x64x8_F32TF32TF32_SS_TNILNSN_7ScaleInE1ELSP_1EEEEEENS4_6LayoutINS5_IJNSA_ILi2EEESB_SB_EEENS5_IJSB_NSA_ILi0EEESV_EEEEENS5_IJNS4_10UnderscoreESY_SY_EEEEENS4_13SM90_TMA_LOADENS4_14ComposedLayoutINS4_7SwizzleILi3ELi4ELi3EEENS4_18smem_ptr_flag_bitsILi32EEENSS_INS5_IJNSA_ILi8EEENSA_ILi32EEEEEENS5_IJS18_SB_EEEEEEEvNS4_8identityES11_S1C_vS1D_EENS_8epilogue10collective6detail29Sm90TmaWarpSpecializedAdapterINS1G_15DefaultEpilogueIfSJ_SJ_NS1F_6thread17LinearCombinationIfLi1EffLNS1K_9ScaleType4KindE0ELNS_15FloatRoundStyleE2EfEENS1_15EpilogueDefaultEEEEEvvEEEEvNT_6ParamsE)
        .other          _ZN7cutlass13device_kernelINS_4gemm6kernel13GemmUniversalIN4cute5tupleIJiiiiEEENS1_10collective13CollectiveMmaINS1_34MainloopSm90TmaGmmaWarpSpecializedILi4ENS5_IJNS4_1CILi1EEESB_SB_EEENS1_35KernelTmaWarpSpecializedCooperativeEEENS5_IJNSA_ILi256EEENSA_ILi64EEENSA_ILi128EEEEEEfNS5_IJlSB_lEEEfSJ_NS4_8TiledMMAINS4_8MMA_AtomIJNS4_4SM904GMMA29MMA_64x64x8_F32TF32TF32_SS_TNILNSN_7ScaleInE1ELSP_1EEEEEENS4_6LayoutINS5_IJNSA_ILi2EEESB_SB_EEENS5_IJSB_NSA_ILi0EEESV_EEEEENS5_IJNS4_10UnderscoreESY_SY_EEEEENS4_13SM90_TMA_LOADENS4_14ComposedLayoutINS4_7SwizzleILi3ELi4ELi3EEENS4_18smem_ptr_flag_bitsILi32EEENSS_INS5_IJNSA_ILi8EEENSA_ILi32EEEEEENS5_IJS18_SB_EEEEEEEvNS4_8identityES11_S1C_vS1D_EENS_8epilogue10collective6detail29Sm90TmaWarpSpecializedAdapterINS1G_15DefaultEpilogueIfSJ_SJ_NS1F_6thread17LinearCombinationIfLi1EffLNS1K_9ScaleType4KindE0ELNS_15FloatRoundStyleE2EfEENS1_15EpilogueDefaultEEEEEvvEEEEvNT_6ParamsE,@"STO_CUDA_ENTRY STV_DEFAULT"
_ZN7cutlass13device_kernelINS_4gemm6kernel13GemmUniversalIN4cute5tupleIJiiiiEEENS1_10collective13CollectiveMmaINS1_34MainloopSm90TmaGmmaWarpSpecializedILi4ENS5_IJNS4_1CILi1EEESB_SB_EEENS1_35KernelTmaWarpSpecializedCooperativeEEENS5_IJNSA_ILi256EEENSA_ILi64EEENSA_ILi128EEEEEEfNS5_IJlSB_lEEEfSJ_NS4_8TiledMMAINS4_8MMA_AtomIJNS4_4SM904GMMA29MMA_64x64x8_F32TF32TF32_SS_TNILNSN_7ScaleInE1ELSP_1EEEEEENS4_6LayoutINS5_IJNSA_ILi2EEESB_SB_EEENS5_IJSB_NSA_ILi0EEESV_EEEEENS5_IJNS4_10UnderscoreESY_SY_EEEEENS4_13SM90_TMA_LOADENS4_14ComposedLayoutINS4_7SwizzleILi3ELi4ELi3EEENS4_18smem_ptr_flag_bitsILi32EEENSS_INS5_IJNSA_ILi8EEENSA_ILi32EEEEEENS5_IJS18_SB_EEEEEEEvNS4_8identityES11_S1C_vS1D_EENS_8epilogue10collective6detail29Sm90TmaWarpSpecializedAdapterINS1G_15DefaultEpilogueIfSJ_SJ_NS1F_6thread17LinearCombinationIfLi1EffLNS1K_9ScaleType4KindE0ELNS_15FloatRoundStyleE2EfEENS1_15EpilogueDefaultEEEEEvvEEEEvNT_6ParamsE:
[----:B------:R-:W0:Y:S01]  /*0000*/  LDC R1, c[0x0][0x28] ;  /* 0x00000a00ff017b82 */ /* 0x000e220000000800 */
[----:B------:R-:W1:Y:S01]  /*0010*/  S2R R4, SR_TID.X ;  /* 0x0000000000047919 */ /* 0x000e620000002100 */
[----:B------:R-:W-:Y:S01]  /*0020*/  ELECT P0, URZ, PT ;  /* 0x00000000003f782f */ /* 0x000fe20003800000 */
[----:B------:R-:W-:Y:S01]  /*0030*/  BSSY B0, `(.L_x_0) ;  /* 0x000000f000007945 */ /* 0x000fe20003800000 */
[--C-:B-1----:R-:W-:Y:S02]  /*0040*/  SHF.R.U32.HI R0, RZ, 0x5, R4.reuse ;  /* 0x00000005ff007819 */ /* 0x102fe40000011604 */
[----:B------:R-:W-:-:S03]  /*0050*/  SHF.R.U32.HI R14, RZ, 0x7, R4 ;  /* 0x00000007ff0e7819 */ /* 0x000fc60000011604 */
[----:B------:R-:W1:Y:S04]  /*0060*/  SHFL.IDX PT, R5, R0, RZ, 0x1f ;  /* 0x00001fff00057589 */ /* 0x000e6800000e0000 */
[----:B------:R2:W3:Y:S01]  /*0070*/  SHFL.IDX PT, R10, R14, RZ, 0x1f ;  /* 0x00001fff0e0a7589 */ /* 0x0004e200000e0000 */
[----:B-1----:R-:W-:-:S13]  /*0080*/  ISETP.NE.OR P0, PT, R5, RZ, !P0 ;  /* 0x000000ff0500720c */ /* 0x002fda0004705670 */
[----:B0-23--:R-:W-:Y:S05]  /*0090*/  @P0 BRA `(.L_x_1) ;  /* 0x0000000000200947 */ /* 0x00dfea0003800000 */
[----:B------:R-:W-:Y:S02]  /*00a0*/  ULDC.64 UR4, c[0x0][0x198] ;  /* 0x0000660000047ab9 */ /* 0x000fe40000000a00 */
[----:B------:R-:W-:Y:S02]  /*00b0*/  UIADD3 UR6, UP0, UR4, 0xf0, URZ ;  /* 0x000000f004067890 */ /* 0x000fe4000ff1e03f */
[----:B------:R-:W-:Y:S02]  /*00c0*/  UIADD3 UR4, UP1, UR4, 0x1f0, URZ ;  /* 0x000001f004047890 */ /* 0x000fe4000ff3e03f */
[----:B------:R-:W-:Y:S02]  /*00d0*/  UIADD3.X UR7, URZ, UR5, URZ, UP0, !UPT ;  /* 0x000000053f077290 */ /* 0x000fe400087fe43f */
[----:B------:R-:W-:-:S07]  /*00e0*/  UIADD3.X UR5, URZ, UR5, URZ, UP1, !UPT ;  /* 0x000000053f057290 */ /* 0x000fce0008ffe43f */
[----:B------:R0:W-:Y:S02]  /*00f0*/  UTMACCTL.PF [UR6] ;  /* 0x00000000060079b9 */ /* 0x0001e40008040000 */
[----:B------:R0:W-:Y:S02]  /*0100*/  UTMACCTL.PF [UR4] ;  /* 0x00000000040079b9 */ /* 0x0001e40008040000 */
[----:B0-----:R-:W-:Y:S01]  /*0110*/  NOP ;  /* 0x0000000000007918 */ /* 0x001fe20000000000 */
.L_x_1:
[----:B------:R-:W-:Y:S05]  /*0120*/  BSYNC B0 ;  /* 0x0000000000007941 */ /* 0x000fea0003800000 */
.L_x_0:
[----:B------:R-:W0:Y:S02]  /*0130*/  SHFL.IDX PT, R2, R0, RZ, 0x1f ;  /* 0x00001fff00027589 */ /* 0x000e2400000e0000 */
[----:B0-----:R-:W-:-:S13]  /*0140*/  ISETP.NE.AND P0, PT, R2, RZ, PT ;  /* 0x000000ff0200720c */ /* 0x001fda0003f05270 */
[----:B------:R-:W-:Y:S05]  /*0150*/  @P0 BRA `(.L_x_2) ;  /* 0x0000000000580947 */ /* 0x000fea0003800000 */
[----:B------:R-:W0:Y:S01]  /*0160*/  S2UR UR8, SR_CgaCtaId ;  /* 0x00000000000879c3 */ /* 0x000e220000008800 */
[----:B------:R-:W-:Y:S01]  /*0170*/  UMOV UR4, 0x400 ;  /* 0x0000040000047882 */ /* 0x000fe20000000000 */
[----:B------:R-:W-:Y:S01]  /*0180*/  UMOV UR5, 0x1 ;  /* 0x0000000100057882 */ /* 0x000fe20000000000 */
[----:B------:R-:W-:Y:S01]  /*0190*/  UMOV UR6, 0x100 ;  /* 0x0000010000067882 */ /* 0x000fe20000000000 */
[----:B------:R-:W-:Y:S01]  /*01a0*/  ELECT P0, URZ, PT ;  /* 0x00000000003f782f */ /* 0x000fe20003800000 */
[----:B------:R-:W-:-:S04]  /*01b0*/  UIADD3 UR6, -UR6, 0x100000, URZ ;  /* 0x0010000006067890 */ /* 0x000fc8000fffe13f */
[----:B------:R-:W-:Y:S02]  /*01c0*/  USHF.L.U32 UR7, UR6, 0xb, URZ ;  /* 0x0000000b06077899 */ /* 0x000fe4000800063f */
[----:B------:R-:W-:Y:S02]  /*01d0*/  USHF.L.U32 UR6, UR6, 0x1, URZ ;  /* 0x0000000106067899 */ /* 0x000fe4000800063f */
[----:B0-----:R-:W-:Y:S02]  /*01e0*/  ULEA UR8, UR8, UR4, 0x18 ;  /* 0x0000000408087291 */ /* 0x001fe4000f8ec03f */
[----:B------:R-:W-:-:S04]  /*01f0*/  UIADD3 UR4, -UR5, 0x100000, URZ ;  /* 0x0010000005047890 */ /* 0x000fc8000fffe13f */
[----:B------:R-:W-:Y:S02]  /*0200*/  USHF.L.U32 UR5, UR4, 0xb, URZ ;  /* 0x0000000b04057899 */ /* 0x000fe4000800063f */
[----:B------:R-:W-:Y:S01]  /*0210*/  USHF.L.U32 UR4, UR4, 0x1, URZ ;  /* 0x0000000104047899 */ /* 0x000fe2000800063f */
[----:B------:R-:W0:Y:S11]  /*0220*/  FENCE.VIEW.ASYNC.S ;  /* 0x00000000000073c6 */ /* 0x000e360000000000 */
[----:B0-----:R0:W1:Y:S01]  /*0230*/  SYNCS.EXCH.64 URZ, [UR8], UR4 ;  /* 0x00000004083f75b2 */ /* 0x0010620008000100 */
[----:B------:R0:W2:Y:S01]  /*0240*/  SYNCS.EXCH.64 URZ, [UR8+0x20], UR6 ;  /* 0x00002006083f75b2 */ /* 0x0000a20008000100 */
[----:B------:R0:W3:Y:S01]  /*0250*/  SYNCS.EXCH.64 URZ, [UR8+0x8], UR4 ;  /* 0x00000804083f75b2 */ /* 0x0000e20008000100 */
[----:B------:R0:W4:Y:S01]  /*0260*/  SYNCS.EXCH.64 URZ, [UR8+0x28], UR6 ;  /* 0x00002806083f75b2 */ /* 0x0001220008000100 */
[----:B------:R0:W0:Y:S01]  /*0270*/  SYNCS.EXCH.64 URZ, [UR8+0x10], UR4 ;  /* 0x00001004083f75b2 */ /* 0x0000220008000100 */
[----:B------:R0:W0:Y:S01]  /*0280*/  SYNCS.EXCH.64 URZ, [UR8+0x30], UR6 ;  /* 0x00003006083f75b2 */ /* 0x0000220008000100 */
[----:B------:R0:W0:Y:S01]  /*0290*/  SYNCS.EXCH.64 URZ, [UR8+0x18], UR4 ;  /* 0x00001804083f75b2 */ /* 0x0000220008000100 */
[----:B------:R0:W0:Y:S01]  /*02a0*/  SYNCS.EXCH.64 URZ, [UR8+0x38], UR6 ;  /* 0x00003806083f75b2 */ /* 0x0000220008000100 */
[----:B------:R-:W-:Y:S01]  /*02b0*/  NOP ;  /* 0x0000000000007918 */ /* 0x000fe20000000000 */
.L_x_2:
[----:B------:R-:W5:Y:S01]  /*02c0*/  SHFL.IDX PT, R0, R0, RZ, 0x1f ;  /* 0x00001fff00007589 */ /* 0x000f6200000e0000 */
[----:B------:R-:W-:Y:S01]  /*02d0*/  ELECT P0, URZ, PT ;  /* 0x00000000003f782f */ /* 0x000fe20003800000 */
[----:B------:R-:W1:Y:S01]  /*02e0*/  LDC R2, c[0x0][0x65c] ;  /* 0x00019700ff027b82 */ /* 0x000e620000000800 */
[----:B0-----:R-:W-:Y:S01]  /*02f0*/  UMOV UR4, 0x20 ;  /* 0x0000002000047882 */ /* 0x001fe20000000000 */
[----:B------:R-:W0:Y:S01]  /*0300*/  S2R R3, SR_CTAID.Y ;  /* 0x0000000000037919 */ /* 0x000e220000002600 */
[----:B------:R-:W-:Y:S01]  /*0310*/  NOP ;  /* 0x0000000000007918 */ /* 0x000fe20000000000 */
[----:B------:R-:W-:Y:S01]  /*0320*/  ISETP.NE.AND P2, PT, R10, RZ, PT ;  /* 0x000000ff0a00720c */ /* 0x000fe20003f45270 */
[----:B------:R-:W-:Y:S01]  /*0330*/  NOP ;  /* 0x0000000000007918 */ /* 0x000fe20000000000 */
[----:B------:R-:W2:Y:S01]  /*0340*/  S2R R6, SR_CTAID.X ;  /* 0x0000000000067919 */ /* 0x000ea20000002500 */
[----:B------:R-:W-:Y:S02]  /*0350*/  LOP3.LUT R7, R7, 0xfffff7ff, RZ, 0xc0, !PT ;  /* 0xfffff7ff07077812 */ /* 0x000fe400078ec0ff */
[----:B-----5:R-:W-:-:S02]  /*0360*/  ISETP.NE.OR P0, PT, R0, RZ, !P0 ;  /* 0x000000ff0000720c */ /* 0x020fc40004705670 */
[----:B-1----:R-:W-:Y:S02]  /*0370*/  ISETP.NE.AND P3, PT, R2, 0x1, PT ;  /* 0x000000010200780c */ /* 0x002fe40003f65270 */
[----:B------:R-:W-:-:S04]  /*0380*/  SHF.R.S32.HI R0, RZ, 0x1f, R5 ;  /* 0x0000001fff007819 */ /* 0x000fc80000011405 */
[----:B------:R-:W-:-:S04]  /*0390*/  LEA.HI R0, R0, R5, RZ, 0x2 ;  /* 0x0000000500007211 */ /* 0x000fc800078f10ff */
[----:B------:R-:W-:Y:S01]  /*03a0*/  LOP3.LUT R0, R0, 0xfffffffc, RZ, 0xc0, !PT ;  /* 0xfffffffc00007812 */ /* 0x000fe200078ec0ff */
[----:B------:R-:W-:Y:S01]  /*03b0*/  VOTEU.ALL UP0, P0 ;  /* 0x00000000003f7886 */ /* 0x000fe20000000000 */
[----:B------:R-:W-:Y:S01]  /*03c0*/  VOTEU.ALL UP1, P0 ;  /* 0x00000000003f7886 */ /* 0x000fe20000020000 */
[----:B------:R-:W2:Y:S01]  /*03d0*/  @P3 LDC R17, c[0x0][0x10] ;  /* 0x00000400ff113b82 */ /* 0x000ea20000000800 */
[----:B------:R-:W-:Y:S01]  /*03e0*/  @P3 LOP3.LUT R7, R7, 0x800, RZ, 0xfc, !PT ;  /* 0x0000080007073812 */ /* 0x000fe200078efcff */
[----:B------:R-:W-:Y:S01]  /*03f0*/  IMAD.IADD R0, R5, 0x1, -R0 ;  /* 0x0000000105007824 */ /* 0x000fe200078e0a00 */
[----:B------:R-:W-:Y:S01]  /*0400*/  @!UP0 UMOV UR6, 0x400 ;  /* 0x0000040000068882 */ /* 0x000fe20000000000 */
[----:B------:R-:W-:-:S04]  /*0410*/  @!UP0 UIADD3 UR4, -UR4, 0x100000, URZ ;  /* 0x0010000004048890 */ /* 0x000fc8000fffe13f */
[----:B------:R-:W-:Y:S02]  /*0420*/  @!UP0 USHF.L.U32 UR5, UR4, 0xb, URZ ;  /* 0x0000000b04058899 */ /* 0x000fe4000800063f */
[----:B------:R-:W-:Y:S01]  /*0430*/  @!UP0 USHF.L.U32 UR4, UR4, 0x1, URZ ;  /* 0x0000000104048899 */ /* 0x000fe2000800063f */
[----:B0-----:R-:W-:Y:S01]  /*0440*/  @P3 IMAD.MOV.U32 R8, RZ, RZ, R3 ;  /* 0x000000ffff083224 */ /* 0x001fe200078e0003 */
[----:B------:R-:W-:Y:S01]  /*0450*/  ISETP.NE.AND P1, PT, R0, 0x3, PT ;  /* 0x000000030000780c */ /* 0x000fe20003f25270 */
[----:B------:R-:W0:Y:S01]  /*0460*/  @!UP0 S2UR UR7, SR_CgaCtaId ;  /* 0x00000000000789c3 */ /* 0x000e220000008800 */
[----:B------:R-:W-:Y:S02]  /*0470*/  @P3 IMAD.MOV.U32 R9, RZ, RZ, RZ ;  /* 0x000000ffff093224 */ /* 0x000fe400078e00ff */
[----:B------:R-:W-:Y:S02]  /*0480*/  IMAD.MOV.U32 R7, RZ, RZ, RZ ;  /* 0x000000ffff077224 */ /* 0x000fe400078e00ff */
[----:B------:R-:W-:-:S03]  /*0490*/  @P3 IMAD.MOV.U32 R5, RZ, RZ, RZ ;  /* 0x000000ffff053224 */ /* 0x000fc600078e00ff */
[----:B------:R-:W1:Y:S01]  /*04a0*/  @!P3 LDC R11, c[0x0][0xc] ;  /* 0x00000300ff0bbb82 */ /* 0x000e620000000800 */
[----:B--2---:R-:W-:-:S04]  /*04b0*/  @P3 IMAD.WIDE.U32 R16, R6, R17, R8 ;  /* 0x0000001106103225 */ /* 0x004fc800078e0008 */
[----:B------:R-:W-:Y:S01]  /*04c0*/  @P3 IMAD.IADD R17, R17, 0x1, R5 ;  /* 0x0000000111113824 */ /* 0x000fe200078e0205 */
[----:B------:R-:W-:Y:S01]  /*04d0*/  LOP3.LUT R5, R4, 0x7f, RZ, 0xc0, !PT ;  /* 0x0000007f04057812 */ /* 0x000fe200078ec0ff */
[----:B0-----:R-:W-:Y:S01]  /*04e0*/  @!UP0 ULEA UR8, UR7, UR6, 0x18 ;  /* 0x0000000607088291 */ /* 0x001fe2000f8ec03f */
[----:B------:R-:W-:Y:S02]  /*04f0*/  VOTEU.ALL UP0, P0 ;  /* 0x00000000003f7886 */ /* 0x000fe40000000000 */
[----:B------:R-:W-:Y:S01]  /*0500*/  ULDC UR6, c[0x0][0xc] ;  /* 0x0000030000067ab9 */ /* 0x000fe20000000800 */
[----:B------:R-:W-:Y:S01]  /*0510*/  ISETP.EQ.OR P0, PT, R0, RZ, !P1 ;  /* 0x000000ff0000720c */ /* 0x000fe20004f02670 */
[----:B------:R-:W-:-:S03]  /*0520*/  ULDC UR7, c[0x0][0x10] ;  /* 0x0000040000077ab9 */ /* 0x000fc60000000800 */
[C---:B------:R-:W-:Y:S01]  /*0530*/  ISETP.EQ.AND P0, PT, R10.reuse, RZ, P0 ;  /* 0x000000ff0a00720c */ /* 0x040fe20000702270 */
[----:B------:R-:W-:Y:S02]  /*0540*/  VIADD R10, R10, 0xffffffff ;  /* 0xffffffff0a0a7836 */ /* 0x000fe40000000000 */
[----:B-1----:R-:W-:Y:S01]  /*0550*/  @!P3 IMAD.WIDE.U32 R8, R11, R3, R6 ;  /* 0x000000030b08b225 */ /* 0x002fe200078e0006 */
[----:B------:R-:W0:Y:S02]  /*0560*/  FENCE.VIEW.ASYNC.S ;  /* 0x00000000000073c6 */ /* 0x000e240000000000 */
[----:B0-----:R-:W3:Y:S01]  /*0570*/  @!UP0 SYNCS.EXCH.64 URZ, [UR8+0x50], UR4 ;  /* 0x00005004083f85b2 */ /* 0x001ee20008000100 */
[----:B------:R-:W-:Y:S02]  /*0580*/  SEL R18, RZ, 0x1, !P0 ;  /* 0x00000001ff127807 */ /* 0x000fe40004000000 */
[----:B------:R-:W-:Y:S01]  /*0590*/  ISETP.GE.U32.AND P1, PT, R10, 0x2, PT ;  /* 0x000000020a00780c */ /* 0x000fe20003f26070 */
[----:B------:R-:W-:Y:S01]  /*05a0*/  @!P3 IMAD.MOV.U32 R16, RZ, RZ, R8 ;  /* 0x000000ffff10b224 */ /* 0x000fe200078e0008 */
[----:B------:R-:W-:-:S02]  /*05b0*/  @!P3 MOV R17, R9 ;  /* 0x000000090011b202 */ /* 0x000fc40000000f00 */
[----:B------:R-:W-:Y:S01]  /*05c0*/  SEL R18, R18, 0x2, P1 ;  /* 0x0000000212127807 */ /* 0x000fe20000800000 */
[----:B------:R0:W3:Y:S01]  /*05d0*/  @!UP1 SYNCS.EXCH.64 URZ, [UR8+0x58], UR4 ;  /* 0x00005804083f95b2 */ /* 0x0000e20008000100 */
[----:B------:R-:W-:Y:S01]  /*05e0*/  NOP ;  /* 0x0000000000007918 */ /* 0x000fe20000000000 */
[----:B0-----:R-:W-:-:S03]  /*05f0*/  UIMAD.WIDE.U32 UR4, UR6, UR7, URZ ;  /* 0x00000007060472a5 */ /* 0x001fc6000f8e003f */
[----:B------:R-:W-:Y:S02]  /*0600*/  ULDC UR6, c[0x0][0x14] ;  /* 0x0000050000067ab9 */ /* 0x000fe40000000800 */
[----:B------:R-:W-:Y:S02]  /*0610*/  UIMAD.WIDE.U32 UR38, UR4, UR6, URZ ;  /* 0x00000006042672a5 */ /* 0x000fe4000f8e003f */
[----:B------:R-:W-:-:S04]  /*0620*/  UIMAD UR37, UR5, UR6, URZ ;  /* 0x00000006052572a4 */ /* 0x000fc8000f8e023f */
[----:B------:R-:W-:Y:S01]  /*0630*/  UIADD3 UR37, UR39, UR37, URZ ;  /* 0x0000002527257290 */ /* 0x000fe2000fffe03f */
[----:B---34-:R-:W-:Y:S06]  /*0640*/  BAR.SYNC.DEFER_BLOCKING 0x0 ;  /* 0x0000000000007b1d */ /* 0x018fec0000010000 */
[----:B------:R-:W-:Y:S05]  /*0650*/  @!P2 BRA `(.L_x_3) ;  /* 0x000000700060a947 */ /* 0x000fea0003800000 */
[----:B------:R-:W-:-:S13]  /*0660*/  ISETP.GT.U32.AND P0, PT, R10, 0x1, PT ;  /* 0x000000010a00780c */ /* 0x000fda0003f04070 */
[----:B------:R-:W-:Y:S05]  /*0670*/  @P0 EXIT ;  /* 0x000000000000094d */ /* 0x000fea0003800000 */
[----:B------:R-:W-:Y:S01]  /*0680*/  ULDC.64 UR4, c[0x0][0x650] ;  /* 0x0001940000047ab9 */ /* 0x000fe20000000a00 */
[----:B------:R-:W-:Y:S01]  /*0690*/  PRMT R0, RZ, 0x7610, R0 ;  /* 0x00007610ff007816 */ /* 0x000fe20000000000 */
[----:B------:R-:W-:Y:S01]  /*06a0*/  IMAD.MOV.U32 R113, RZ, RZ, -0x1 ;  /* 0xffffffffff717424 */ /* 0x000fe200078e00ff */
[----:B------:R-:W-:Y:S01]  /*06b0*/  ISETP.GE.U32.AND P0, PT, R16, UR4, PT ;  /* 0x0000000410007c0c */ /* 0x000fe2000bf06070 */
[----:B------:R-:W-:Y:S02]  /*06c0*/  IMAD.MOV.U32 R101, RZ, RZ, -0x1 ;  /* 0xffffffffff657424 */ /* 0x000fe400078e00ff */
[----:B------:R-:W-:Y:S01]  /*06d0*/  IMAD.MOV.U32 R19, RZ, RZ, -0x1 ;  /* 0xffffffffff137424 */ /* 0x000fe200078e00ff */
[----:B------:R-:W-:-:S13]  /*06e0*/  ISETP.GE.U32.AND.EX P0, PT, R17, UR5, PT, P0 ;  /* 0x0000000511007c0c */ /* 0x000fda000bf06100 */
[----:B------:R-:W-:Y:S05]  /*06f0*/  @P0 BRA `(.L_x_4) ;  /* 0x0000000400580947 */ /* 0x000fea0003800000 */
[----:B------:R-:W0:Y:S01]  /*0700*/  LDC.64 R20, c[0x0][0x628] ;  /* 0x00018a00ff147b82 */ /* 0x000e220000000a00 */
[----:B------:R-:W-:Y:S02]  /*0710*/  IMAD.MOV.U32 R8, RZ, RZ, R16 ;  /* 0x000000ffff087224 */ /* 0x000fe400078e0010 */
[----:B------:R-:W-:-:S05]  /*0720*/  IMAD.MOV.U32 R9, RZ, RZ, R17 ;  /* 0x000000ffff097224 */ /* 0x000fca00078e0011 */
[----:B------:R-:W1:Y:S08]  /*0730*/  LDC R0, c[0x0][0x630] ;  /* 0x00018c00ff007b82 */ /* 0x000e700000000800 */
[----:B------:R-:W2:Y:S01]  /*0740*/  LDC.64 R22, c[0x0][0x620] ;  /* 0x00018800ff167b82 */ /* 0x000ea20000000a00 */
[----:B0-----:R-:W-:-:S04]  /*0750*/  ISETP.NE.U32.AND P0, PT, R20, RZ, PT ;  /* 0x000000ff1400720c */ /* 0x001fc80003f05070 */
[----:B------:R-:W-:-:S13]  /*0760*/  ISETP.NE.AND.EX P0, PT, R21, RZ, PT, P0 ;  /* 0x000000ff1500720c */ /* 0x000fda0003f05300 */
[----:B-12---:R-:W-:Y:S05]  /*0770*/  @!P0 BRA `(.L_x_5) ;  /* 0x0000000000288947 */ /* 0x006fea0003800000 */
[----:B------:R-:W0:Y:S02]  /*0780*/  LDC R13, c[0x0][0x634] ;  /* 0x00018d00ff0d7b82 */ /* 0x000e240000000800 */
[----:B0-----:R-:W-:-:S05]  /*0790*/  IADD3 R13, P0, R16, R13, RZ ;  /* 0x0000000d100d7210 */ /* 0x001fca0007f1e0ff */
[----:B------:R-:W-:-:S04]  /*07a0*/  IMAD.X R15, RZ, RZ, R17, P0 ;  /* 0x000000ffff0f7224 */ /* 0x000fc800000e0611 */
[----:B------:R-:W-:-:S04]  /*07b0*/  IMAD.WIDE.U32 R8, R15, R20, RZ ;  /* 0x000000140f087225 */ /* 0x000fc800078e00ff */
[----:B------:R-:W-:-:S04]  /*07c0*/  IMAD.WIDE.U32 R10, P0, R13, R21, R8 ;  /* 0x000000150d0a7225 */ /* 0x000fc80007800008 */
[----:B------:R-:W-:-:S04]  /*07d0*/  IMAD.WIDE.U32 R8, R13, R20, RZ ;  /* 0x000000140d087225 */ /* 0x000fc800078e00ff */
[----:B------:R-:W-:Y:S01]  /*07e0*/  IMAD.X R13, RZ, RZ, RZ, P0 ;  /* 0x000000ffff0d7224 */ /* 0x000fe200000e06ff */
[----:B------:R-:W-:Y:S01]  /*07f0*/  IADD3 RZ, P0, R9, R10, RZ ;  /* 0x0000000a09ff7210 */ /* 0x000fe20007f1e0ff */
[----:B------:R-:W-:-:S04]  /*0800*/  IMAD.MOV.U32 R12, RZ, RZ, R11 ;  /* 0x000000ffff0c7224 */ /* 0x000fc800078e000b */
[----:B------:R-:W-:-:S08]  /*0810*/  IMAD.WIDE.U32.X R8, R15, R21, R12, P0 ;  /* 0x000000150f087225 */ /* 0x000fd000000e040c */
.L_x_5:
[-CC-:B------:R-:W-:Y:S01]  /*0820*/  SHF.R.U64 R25, R8, R0.reuse, R9.reuse ;  /* 0x0000000008197219 */ /* 0x180fe20000001209 */
[----:B------:R-:W0:Y:S01]  /*0830*/  LDC R12, c[0x0][0x618] ;  /* 0x00018600ff0c7b82 */ /* 0x000e220000000800 */
[----:B------:R-:W-:Y:S01]  /*0840*/  SHF.R.U32.HI R7, RZ, R0, R9 ;  /* 0x00000000ff077219 */ /* 0x000fe20000011609 */
[----:B------:R-:W-:Y:S01]  /*0850*/  ULDC UR4, c[0x0][0x150] ;  /* 0x0000540000047ab9 */ /* 0x000fe20000000800 */
[----:B------:R-:W-:Y:S02]  /*0860*/  IADD3 R11, P0, RZ, -R25, RZ ;  /* 0x80000019ff0b7210 */ /* 0x000fe40007f1e0ff */
[----:B------:R-:W-:Y:S02]  /*0870*/  I2FP.F32.U32 R0, R6 ;  /* 0x0000000600007245 */ /* 0x000fe40000201000 */
[----:B------:R-:W-:Y:S01]  /*0880*/  IADD3.X R13, RZ, ~R7, RZ, P0, !PT ;  /* 0x80000007ff0d7210 */ /* 0x000fe200007fe4ff */
[----:B------:R-:W1:Y:S01]  /*0890*/  LDC.64 R30, c[0x0][0x640] ;  /* 0x00019000ff1e7b82 */ /* 0x000e620000000a00 */
[----:B------:R-:W-:-:S04]  /*08a0*/  IMAD.WIDE.U32 R8, R11, R22, R16 ;  /* 0x000000160b087225 */ /* 0x000fc800078e0010 */
[----:B------:R-:W-:Y:S01]  /*08b0*/  FMUL R0, R0, UR4 ;  /* 0x0000000400007c20 */ /* 0x000fe20008400000 */
[----:B------:R-:W-:Y:S01]  /*08c0*/  ULDC UR4, c[0x0][0x154] ;  /* 0x0000550000047ab9 */ /* 0x000fe20000000800 */
[----:B------:R-:W-:Y:S01]  /*08d0*/  IMAD R10, R13, R22, RZ ;  /* 0x000000160d0a7224 */ /* 0x000fe200078e02ff */
[----:B------:R-:W2:Y:S03]  /*08e0*/  LDC R7, c[0x0][0x144] ;  /* 0x00005100ff077b82 */ /* 0x000ea60000000800 */
[----:B------:R-:W-:Y:S01]  /*08f0*/  IMAD R11, R11, R23, R10 ;  /* 0x000000170b0b7224 */ /* 0x000fe200078e020a */
[----:B------:R-:W3:Y:S03]  /*0900*/  F2I.U32.TRUNC.NTZ R0, R0 ;  /* 0x0000000000007305 */ /* 0x000ee6000020f000 */
[----:B------:R-:W-:-:S02]  /*0910*/  IMAD.IADD R9, R9, 0x1, R11 ;  /* 0x0000000109097824 */ /* 0x000fc400078e020b */
[----:B------:R-:W-:Y:S01]  /*0920*/  IMAD.MOV.U32 R11, RZ, RZ, -0x1 ;  /* 0xffffffffff0b7424 */ /* 0x000fe200078e00ff */
[----:B------:R-:W4:Y:S02]  /*0930*/  LDC R24, c[0x0][0x608] ;  /* 0x00018200ff187b82 */ /* 0x000f240000000800 */
[-CC-:B0-----:R-:W-:Y:S02]  /*0940*/  SHF.R.U64 R22, R8, R12.reuse, R9.reuse ;  /* 0x0000000c08167219 */ /* 0x181fe40000001209 */
[----:B------:R-:W-:Y:S02]  /*0950*/  I2FP.F32.U32 R8, R3 ;  /* 0x0000000300087245 */ /* 0x000fe40000201000 */
[----:B------:R-:W-:Y:S02]  /*0960*/  SHF.R.U32.HI R9, RZ, R12, R9 ;  /* 0x0000000cff097219 */ /* 0x000fe40000011609 */
[----:B------:R-:W0:Y:S01]  /*0970*/  LDC R28, c[0x0][0x658] ;  /* 0x00019600ff1c7b82 */ /* 0x000e220000000800 */
[----:B-1----:R-:W-:Y:S01]  /*0980*/  ISETP.NE.U32.AND P0, PT, R30, RZ, PT ;  /* 0x000000ff1e00720c */ /* 0x002fe20003f05070 */
[----:B------:R-:W-:Y:S01]  /*0990*/  FMUL R8, R8, UR4 ;  /* 0x0000000408087c20 */ /* 0x000fe20008400000 */
[----:B---3--:R-:W-:-:S02]  /*09a0*/  IMAD.MOV R10, RZ, RZ, -R0 ;  /* 0x000000ffff0a7224 */ /* 0x008fc400078e0a00 */
[----:B------:R-:W-:Y:S01]  /*09b0*/  ISETP.NE.AND.EX P0, PT, R31, RZ, PT, P0 ;  /* 0x000000ff1f00720c */ /* 0x000fe20003f05300 */
[----:B------:R1:W3:Y:S02]  /*09c0*/  F2I.U32.TRUNC.NTZ R15, R8 ;  /* 0x00000008000f7305 */ /* 0x0002e4000020f000 */
[----:B------:R-:W1:Y:S01]  /*09d0*/  LDC R20, c[0x0][0x148] ;  /* 0x00005200ff147b82 */ /* 0x000e620000000800 */
[----:B--2---:R-:W-:-:S07]  /*09e0*/  IMAD R0, R7, R10, R6 ;  /* 0x0000000a07007224 */ /* 0x004fce00078e0206 */
[----:B------:R-:W2:Y:S01]  /*09f0*/  LDC R26, c[0x0][0x600] ;  /* 0x00018000ff1a7b82 */ /* 0x000ea20000000800 */
[-CC-:B----4-:R-:W-:Y:S02]  /*0a00*/  SHF.R.U64 R32, R22, R24.reuse, R9.reuse ;  /* 0x0000001816207219 */ /* 0x190fe40000001209 */
[----:B------:R-:W-:Y:S01]  /*0a10*/  SHF.R.U32.HI R7, RZ, R24, R9 ;  /* 0x00000018ff077219 */ /* 0x000fe20000011609 */
[----:B------:R-:W-:-:S04]  /*0a20*/  IMAD.MOV.U32 R9, RZ, RZ, 0x1 ;  /* 0x00000001ff097424 */ /* 0x000fc800078e00ff */
[----:B------:R-:W4:Y:S01]  /*0a30*/  LDC R21, c[0x0][0x648] ;  /* 0x00019200ff157b82 */ /* 0x000f220000000800 */
[-C--:B0-----:R-:W-:Y:S02]  /*0a40*/  SHF.L.U32 R6, R11, R28.reuse, RZ ;  /* 0x0000001c0b067219 */ /* 0x081fe400000006ff */
[--C-:B------:R-:W-:Y:S02]  /*0a50*/  SHF.R.U64 R24, R32, R28, R7.reuse ;  /* 0x0000001c20187219 */ /* 0x100fe40000001207 */
[----:B------:R-:W-:Y:S02]  /*0a60*/  LOP3.LUT R13, RZ, R6, RZ, 0x33, !PT ;  /* 0x00000006ff0d7212 */ /* 0x000fe400078e33ff */
[-C--:B------:R-:W-:Y:S01]  /*0a70*/  SHF.R.U32.HI R7, RZ, R28.reuse, R7 ;  /* 0x0000001cff077219 */ /* 0x080fe20000011607 */
[----:B------:R-:W0:Y:S01]  /*0a80*/  LDC R23, c[0x0][0x638] ;  /* 0x00018e00ff177b82 */ /* 0x000e220000000800 */
[----:B------:R-:W-:Y:S01]  /*0a90*/  SHF.L.U32 R12, R9, R28, RZ ;  /* 0x0000001c090c7219 */ /* 0x000fe200000006ff */
[----:B------:R-:W-:-:S06]  /*0aa0*/  IMAD.MOV.U32 R6, RZ, RZ, R24 ;  /* 0x000000ffff067224 */ /* 0x000fcc00078e0018 */
[----:B------:R-:W0:Y:S01]  /*0ab0*/  LDC R113, c[0x0][0x610] ;  /* 0x00018400ff717b82 */ /* 0x000e220000000800 */
[----:B-1-3--:R-:W-:Y:S05]  /*0ac0*/  @!P0 BRA `(.L_x_6) ;  /* 0x0000000000288947 */ /* 0x00afea0003800000 */
[----:B------:R-:W1:Y:S02]  /*0ad0*/  LDC R11, c[0x0][0x64c] ;  /* 0x00019300ff0b7b82 */ /* 0x000e640000000800 */
[----:B-1----:R-:W-:-:S05]  /*0ae0*/  IADD3 R11, P0, R24, R11, RZ ;  /* 0x0000000b180b7210 */ /* 0x002fca0007f1e0ff */
        /* <DEDUP_REMOVED lines=8> */
.L_x_6:
[----:B----4-:R-:W-:Y:S01]  /*0b70*/  SHF.R.U64 R6, R6, R21, R7 ;  /* 0x0000001506067219 */ /* 0x010fe20000001207 */
[----:B--2---:R-:W-:Y:S01]  /*0b80*/  VIADD R7, R26, 0xffffffff ;  /* 0xffffffff1a077836 */ /* 0x004fe20000000000 */
[----:B------:R-:W-:Y:S01]  /*0b90*/  LOP3.LUT R13, R32, R13, RZ, 0xc0, !PT ;  /* 0x0000000d200d7212 */ /* 0x000fe200078ec0ff */
[----:B------:R-:W-:Y:S01]  /*0ba0*/  IMAD.MOV.U32 R19, RZ, RZ, R25 ;  /* 0x000000ffff137224 */ /* 0x000fe200078e0019 */
[----:B------:R-:W-:Y:S01]  /*0bb0*/  IADD3 R15, -R15, RZ, RZ ;  /* 0x000000ff0f0f7210 */ /* 0x000fe20007ffe1ff */
[----:B------:R-:W-:Y:S02]  /*0bc0*/  IMAD.MOV R8, RZ, RZ, -R6 ;  /* 0x000000ffff087224 */ /* 0x000fe400078e0a06 */
[----:B------:R-:W-:Y:S01]  /*0bd0*/  IMAD R13, R12, R6, R13 ;  /* 0x000000060c0d7224 */ /* 0x000fe200078e020d */
[----:B------:R-:W-:Y:S01]  /*0be0*/  LOP3.LUT R6, R22, R7, RZ, 0xc0, !PT ;  /* 0x0000000716067212 */ /* 0x000fe200078ec0ff */
[----:B------:R-:W-:Y:S02]  /*0bf0*/  @P3 IMAD R0, R20, R15, R3 ;  /* 0x0000000f14003224 */ /* 0x000fe400078e0203 */
[----:B0-----:R-:W-:-:S02]  /*0c00*/  IMAD R3, R8, R23, R24 ;  /* 0x0000001708037224 */ /* 0x001fc400078e0218 */
[----:B------:R-:W-:Y:S02]  /*0c10*/  IMAD R113, R13, R113, R0 ;  /* 0x000000710d717224 */ /* 0x000fe400078e0200 */
[----:B------:R-:W-:Y:S02]  /*0c20*/  IMAD R6, R3, R26, R6 ;  /* 0x0000001a03067224 */ /* 0x000fe400078e0206 */
[----:B------:R-:W-:-:S03]  /*0c30*/  IMAD.MOV.U32 R0, RZ, RZ, 0x1 ;  /* 0x00000001ff007424 */ /* 0x000fc600078e00ff */
[----:B------:R-:W-:Y:S02]  /*0c40*/  SEL R101, R6, R113, !P3 ;  /* 0x0000007106657207 */ /* 0x000fe40005800000 */
[----:B------:R-:W-:-:S07]  /*0c50*/  SEL R113, R113, R6, !P3 ;  /* 0x0000000671717207 */ /* 0x000fce0005800000 */
.L_x_4:
[----:B------:R-:W-:-:S08]  /*0c60*/  NOP ;  /* 0x0000000000007918 */ /* 0x000fd00000000000 */
[----:B------:R-:W0:Y:S02]  /*0c70*/  USETMAXREG.TRY_ALLOC.CTAPOOL UP0, 0xe8 ;  /* 0x000000e8000079c8 */ /* 0x000e240008000600 */
[----:B0-----:R-:W-:-:S13]  /*0c80*/  PLOP3.LUT P0, PT, PT, PT, UP0, 0x80, 0x0 ;  /* 0x000000000000781c */ /* 0x001fda0003f0f008 */
[----:B------:R-:W-:Y:S05]  /*0c90*/  @!P0 BRA `(.L_x_4) ;  /* 0xfffffffc00f08947 */ /* 0x000fea000383ffff */
[----:B------:R-:W-:Y:S01]  /*0ca0*/  ULDC.64 UR4, c[0x0][0x598] ;  /* 0x0001660000047ab9 */ /* 0x000fe20000000a00 */
[----:B------:R-:W-:Y:S01]  /*0cb0*/  ULDC.64 UR44, c[0x0][0x208] ;  /* 0x00008200002c7ab9 */ /* 0x000fe20000000a00 */
[----:B------:R-:W-:-:S04]  /*0cc0*/  ISETP.NE.U32.AND P0, PT, RZ, UR4, PT ;  /* 0x00000004ff007c0c */ /* 0x000fc8000bf05070 */
[----:B------:R-:W-:-:S13]  /*0cd0*/  ISETP.NE.AND.EX P0, PT, RZ, UR5, PT, P0 ;  /* 0x00000005ff007c0c */ /* 0x000fda000bf05300 */
[----:B------:R-:W-:Y:S05]  /*0ce0*/  @!P0 BRA `(.L_x_7) ;  /* 0x00000000001c8947 */ /* 0x000fea0003800000 */
[----:B------:R-:W0:Y:S02]  /*0cf0*/  LDC.64 R6, c[0x0][0x598] ;  /* 0x00016600ff067b82 */ /* 0x000e240000000a00 */
[----:B0-----:R-:W2:Y:S02]  /*0d00*/  LDG.E.64 R6, desc[UR44][R6.64] ;  /* 0x0000002c06067981 */ /* 0x001ea4000c1e1b00 */
[----:B--2---:R-:W-:-:S04]  /*0d10*/  ISETP.NE.U32.AND P0, PT, R6, RZ, PT ;  /* 0x000000ff0600720c */ /* 0x004fc80003f05070 */
[----:B------:R-:W-:-:S13]  /*0d20*/  ISETP.NE.AND.EX P0, PT, R7, RZ, PT, P0 ;  /* 0x000000ff0700720c */ /* 0x000fda0003f05300 */
[----:B------:R-:W-:Y:S05]  /*0d30*/  @!P0 BRA `(.L_x_7) ;  /* 0x0000000000088947 */ /* 0x000fea0003800000 */
[----:B------:R0:W5:Y:S01]  /*0d40*/  LD.E R88, desc[UR44][R6.64] ;  /* 0x0000002c06587980 */ /* 0x000162000c101900 */
[----:B------:R-:W-:Y:S05]  /*0d50*/  BRA `(.L_x_8) ;  /* 0x0000000000247947 */ /* 0x000fea0003800000 */
.L_x_7:
[----:B------:R-:W-:Y:S02]  /*0d60*/  ULDC.64 UR4, c[0x0][0x588] ;  /* 0x0001620000047ab9 */ /* 0x000fe40000000a00 */
[----:B------:R-:W-:-:S04]  /*0d70*/  ISETP.NE.U32.AND P0, PT, RZ, UR4, PT ;  /* 0x00000004ff007c0c */ /* 0x000fc8000bf05070 */
[----:B------:R-:W-:-:S13]  /*0d80*/  ISETP.NE.AND.EX P0, PT, RZ, UR5, PT, P0 ;  /* 0x00000005ff007c0c */ /* 0x000fda000bf05300 */
[----:B------:R-:W-:Y:S05]  /*0d90*/  @!P0 BRA `(.L_x_9) ;  /* 0x00000000000c8947 */ /* 0x000fea0003800000 */
[----:B------:R-:W0:Y:S02]  /*0da0*/  LDC.64 R88, c[0x0][0x588] ;  /* 0x00016200ff587b82 */ /* 0x000e240000000a00 */
[----:B0-----:R1:W5:Y:S01]  /*0db0*/  LDG.E R88, desc[UR44][R88.64] ;  /* 0x0000002c58587981 */ /* 0x001362000c1e1900 */
[----:B------:R-:W-:Y:S05]  /*0dc0*/  BRA `(.L_x_8) ;  /* 0x0000000000087947 */ /* 0x000fea0003800000 */
.L_x_9:
[----:B------:R-:W-:Y:S02]  /*0dd0*/  ULDC UR4, c[0x0][0x580] ;  /* 0x0001600000047ab9 */ /* 0x000fe40000000800 */
[----:B------:R-:W-:-:S07]  /*0de0*/  IMAD.U32 R88, RZ, RZ, UR4 ;  /* 0x00000004ff587e24 */ /* 0x000fce000f8e00ff */
.L_x_8:
[----:B------:R-:W-:Y:S02]  /*0df0*/  ULDC.64 UR4, c[0x0][0x5a0] ;  /* 0x0001680000047ab9 */ /* 0x000fe40000000a00 */
[----:B------:R-:W-:-:S04]  /*0e00*/  ISETP.NE.U32.AND P0, PT, RZ, UR4, PT ;  /* 0x00000004ff007c0c */ /* 0x000fc8000bf05070 */
[----:B------:R-:W-:-:S13]  /*0e10*/  ISETP.NE.AND.EX P0, PT, RZ, UR5, PT, P0 ;  /* 0x00000005ff007c0c */ /* 0x000fda000bf05300 */
[----:B------:R-:W-:Y:S05]  /*0e20*/  @!P0 BRA `(.L_x_10) ;  /* 0x00000000001c8947 */ /* 0x000fea0003800000 */
[----:B0-----:R-:W0:Y:S02]  /*0e30*/  LDC.64 R6, c[0x0][0x5a0] ;  /* 0x00016800ff067b82 */ /* 0x001e240000000a00 */
[----:B0-----:R-:W2:Y:S02]  /*0e40*/  LDG.E.64 R6, desc[UR44][R6.64] ;  /* 0x0000002c06067981 */ /* 0x001ea4000c1e1b00 */
[----:B--2---:R-:W-:-:S04]  /*0e50*/  ISETP.NE.U32.AND P0, PT, R6, RZ, PT ;  /* 0x000000ff0600720c */ /* 0x004fc80003f05070 */
[----:B------:R-:W-:-:S13]  /*0e60*/  ISETP.NE.AND.EX P0, PT, R7, RZ, PT, P0 ;  /* 0x000000ff0700720c */ /* 0x000fda0003f05300 */
[----:B------:R-:W-:Y:S05]  /*0e70*/  @!P0 BRA `(.L_x_10) ;  /* 0x0000000000088947 */ /* 0x000fea0003800000 */
[----:B-1----:R0:W5:Y:S01]  /*0e80*/  LD.E R89, desc[UR44][R6.64] ;  /* 0x0000002c06597980 */ /* 0x002162000c101900 */
[----:B------:R-:W-:Y:S05]  /*0e90*/  BRA `(.L_x_11) ;  /* 0x0000000000247947 */ /* 0x000fea0003800000 */
.L_x_10:
[----:B------:R-:W-:Y:S02]  /*0ea0*/  ULDC.64 UR4, c[0x0][0x590] ;  /* 0x0001640000047ab9 */ /* 0x000fe40000000a00 */
[----:B------:R-:W-:-:S04]  /*0eb0*/  ISETP.NE.U32.AND P0, PT, RZ, UR4, PT ;  /* 0x00000004ff007c0c */ /* 0x000fc8000bf05070 */
[----:B------:R-:W-:-:S13]  /*0ec0*/  ISETP.NE.AND.EX P0, PT, RZ, UR5, PT, P0 ;  /* 0x00000005ff007c0c */ /* 0x000fda000bf05300 */
[----:B------:R-:W-:Y:S05]  /*0ed0*/  @!P0 BRA `(.L_x_12) ;  /* 0x00000000000c8947 */ /* 0x000fea0003800000 */
[----:B0-----:R-:W1:Y:S02]  /*0ee0*/  LDC.64 R6, c[0x0][0x590] ;  /* 0x00016400ff067b82 */ /* 0x001e640000000a00 */
[----:B-1----:R1:W5:Y:S01]  /*0ef0*/  LDG.E R89, desc[UR44][R6.64] ;  /* 0x0000002c06597981 */ /* 0x002362000c1e1900 */
[----:B------:R-:W-:Y:S05]  /*0f00*/  BRA `(.L_x_11) ;  /* 0x0000000000087947 */ /* 0x000fea0003800000 */
.L_x_12:
[----:B------:R-:W-:Y:S02]  /*0f10*/  ULDC UR4, c[0x0][0x584] ;  /* 0x0001610000047ab9 */ /* 0x000fe40000000800 */
[----:B-1----:R-:W-:-:S07]  /*0f20*/  IMAD.U32 R89, RZ, RZ, UR4 ;  /* 0x00000004ff597e24 */ /* 0x002fce000f8e00ff */
.L_x_11:
[----:B------:R-:W-:-:S13]  /*0f30*/  LOP3.LUT P0, RZ, R0, 0xff, RZ, 0xc0, !PT ;  /* 0x000000ff00ff7812 */ /* 0x000fda000780c0ff */
[----:B------:R-:W-:Y:S05]  /*0f40*/  @!P0 EXIT ;  /* 0x000000000000894d */ /* 0x000fea0003800000 */
[----:B------:R-:W2:Y:S01]  /*0f50*/  LDC R94, c[0x0][0x658] ;  /* 0x00019600ff5e7b82 */ /* 0x000ea20000000800 */
[----:B------:R-:W-:Y:S01]  /*0f60*/  LOP3.LUT R14, R14, 0x1, RZ, 0xc0, !PT ;  /* 0x000000010e0e7812 */ /* 0x000fe200078ec0ff */
[----:B------:R-:W-:Y:S01]  /*0f70*/  ULDC.64 UR6, c[0x0][0x288] ;  /* 0x0000a20000067ab9 */ /* 0x000fe20000000a00 */
[----:B------:R-:W-:Y:S01]  /*0f80*/  SHF.R.U32.HI R0, RZ, 0x2, R4 ;  /* 0x00000002ff007819 */ /* 0x000fe20000011604 */
[----:B------:R-:W-:Y:S01]  /*0f90*/  UIADD3 UR4, UR7, 0x7f, URZ ;  /* 0x0000007f07047890 */ /* 0x000fe2000fffe03f */
[----:B------:R-:W-:Y:S01]  /*0fa0*/  SHF.R.U32.HI R5, RZ, 0x1, R5 ;  /* 0x00000001ff057819 */ /* 0x000fe20000011605 */
[----:B------:R-:W-:Y:S01]  /*0fb0*/  IMAD.SHL.U32 R3, R14, 0x40, RZ ;  /* 0x000000400e037824 */ /* 0x000fe200078e00ff */
[----:B------:R-:W-:Y:S01]  /*0fc0*/  LOP3.LUT R0, R0, 0x7, RZ, 0xc0, !PT ;  /* 0x0000000700007812 */ /* 0x000fe200078ec0ff */
[----:B------:R-:W3:Y:S01]  /*0fd0*/  LDC.64 R90, c[0x0][0x5c8] ;  /* 0x00017200ff5a7b82 */ /* 0x000ee20000000a00 */
[----:B------:R-:W-:Y:S01]  /*0fe0*/  USHF.R.S32.HI UR5, URZ, 0x1f, UR4 ;  /* 0x0000001f3f057899 */ /* 0x000fe20008011404 */
[----:B------:R-:W-:Y:S01]  /*0ff0*/  LOP3.LUT R5, R5, 0x30, RZ, 0xc0, !PT ;  /* 0x0000003005057812 */ /* 0x000fe200078ec0ff */
[----:B01----:R-:W-:Y:S01]  /*1000*/  IMAD.MOV.U32 R7, RZ, RZ, 0x1 ;  /* 0x00000001ff077424 */ /* 0x003fe200078e00ff */
[--C-:B------:R-:W-:Y:S01]  /*1010*/  LOP3.LUT R22, R3, 0x40, R0.reuse, 0xe2, !PT ;  /* 0x0000004003167812 */ /* 0x100fe200078ee200 */
[----:B------:R-:W-:Y:S01]  /*1020*/  ULEA.HI UR5, UR5, UR4, URZ, 0x7 ;  /* 0x0000000405057291 */ /* 0x000fe2000f8f383f */
[-C--:B------:R-:W-:Y:S01]  /*1030*/  IADD3 R3, RZ, -R5.reuse, -R0 ;  /* 0x80000005ff037210 */ /* 0x080fe20007ffe800 */
[----:B------:R-:W-:Y:S01]  /*1040*/  IMAD.U32 R6, RZ, RZ, UR6 ;  /* 0x00000006ff067e24 */ /* 0x000fe2000f8e00ff */
[----:B------:R-:W0:Y:S01]  /*1050*/  LDC R98, c[0x0][0x600] ;  /* 0x00018000ff627b82 */ /* 0x000e220000000800 */
[----:B------:R-:W-:Y:S01]  /*1060*/  LOP3.LUT R22, R22, R5, RZ, 0xfc, !PT ;  /* 0x0000000516167212 */ /* 0x000fe200078efcff */
[----:B------:R-:W-:Y:S01]  /*1070*/  USHF.R.S32.HI UR41, URZ, 0x7, UR5 ;  /* 0x000000073f297899 */ /* 0x000fe20008011405 */
[----:B------:R-:W-:Y:S01]  /*1080*/  MOV R5, 0xffffffff ;  /* 0xffffffff00057802 */ /* 0x000fe20000000f00 */
[----:B------:R-:W-:Y:S01]  /*1090*/  IMAD R3, R14, -0x40, R3 ;  /* 0xffffffc00e037824 */ /* 0x000fe200078e0203 */
[C---:B------:R-:W-:Y:S01]  /*10a0*/  LOP3.LUT R95, R4.reuse, 0x3, RZ, 0xc0, !PT ;  /* 0x00000003045f7812 */ /* 0x040fe200078ec0ff */
[----:B------:R-:W-:Y:S01]  /*10b0*/  UISETP.LT.AND UP0, UPT, UR41, 0x1, UPT ;  /* 0x000000012900788c */ /* 0x000fe2000bf01270 */
[C---:B------:R-:W-:Y:S01]  /*10c0*/  LOP3.LUT R97, R4.reuse, 0x80, RZ, 0xc0, !PT ;  /* 0x0000008004617812 */ /* 0x040fe200078ec0ff */
[----:B------:R-:W-:Y:S01]  /*10d0*/  ULDC UR4, c[0x0][0x284] ;  /* 0x0000a10000047ab9 */ /* 0x000fe20000000800 */
[-C--:B--2---:R-:W-:Y:S01]  /*10e0*/  SHF.L.U32 R5, R5, R94.reuse, RZ ;  /* 0x0000005e05057219 */ /* 0x084fe200000006ff */
[----:B------:R-:W-:Y:S01]  /*10f0*/  USEL UR42, UR41, 0x1, UP0 ;  /* 0x00000001292a7887 */ /* 0x000fe20008000000 */
[----:B------:R-:W-:Y:S01]  /*1100*/  IMAD R95, R95, -0x2, R6 ;  /* 0xfffffffe5f5f7824 */ /* 0x000fe200078e0206 */
[----:B------:R-:W-:Y:S01]  /*1110*/  SHF.L.U32 R94, R7, R94, RZ ;  /* 0x0000005e075e7219 */ /* 0x000fe200000006ff */
[----:B------:R-:W-:Y:S01]  /*1120*/  IMAD.SHL.U32 R96, R4, 0x2, RZ ;  /* 0x0000000204607824 */ /* 0x000fe200078e00ff */
[----:B------:R-:W-:Y:S01]  /*1130*/  LOP3.LUT R116, R18, 0x1, RZ, 0xfc, !PT ;  /* 0x0000000112747812 */ /* 0x000fe200078efcff */
[----:B------:R-:W-:Y:S01]  /*1140*/  VIADD R100, R3, UR4 ;  /* 0x0000000403647c36 */ /* 0x000fe20008000000 */
[C-C-:B---3--:R-:W-:Y:S01]  /*1150*/  SHF.L.U64.HI R92, R90.reuse, 0x7, R91.reuse ;  /* 0x000000075a5c7819 */ /* 0x148fe2000001025b */
[----:B------:R-:W-:Y:S01]  /*1160*/  IMAD.MOV.U32 R23, RZ, RZ, RZ ;  /* 0x000000ffff177224 */ /* 0x000fe200078e00ff */
[C---:B------:R-:W-:Y:S01]  /*1170*/  SHF.L.U64.HI R93, R90.reuse, 0x3, R91 ;  /* 0x000000035a5d7819 */ /* 0x040fe2000001025b */
[C---:B------:R-:W-:Y:S01]  /*1180*/  IMAD.SHL.U32 R91, R90.reuse, 0x80, RZ ;  /* 0x000000805a5b7824 */ /* 0x040fe200078e00ff */
[----:B------:R-:W-:Y:S01]  /*1190*/  SHF.R.U32.HI R97, RZ, 0x7, R97 ;  /* 0x00000007ff617819 */ /* 0x000fe20000011661 */
[----:B------:R-:W-:Y:S01]  /*11a0*/  IMAD.SHL.U32 R90, R90, 0x8, RZ ;  /* 0x000000085a5a7824 */ /* 0x000fe200078e00ff */
[----:B------:R-:W-:Y:S01]  /*11b0*/  LOP3.LUT R99, RZ, R5, RZ, 0x33, !PT ;  /* 0x00000005ff637212 */ /* 0x000fe200078e33ff */
[----:B------:R-:W-:Y:S01]  /*11c0*/  UIADD3 UR42, UR41, -UR42, URZ ;  /* 0x8000002a292a7290 */ /* 0x000fe2000fffe03f */
[----:B0-----:R-:W-:Y:S01]  /*11d0*/  VIADD R98, R98, 0xffffffff ;  /* 0xffffffff62627836 */ /* 0x001fe20000000000 */
[----:B------:R-:W-:Y:S01]  /*11e0*/  UMOV UR36, URZ ;  /* 0x0000003f00247c82 */ /* 0x000fe20008000000 */
[----:B------:R-:W-:-:S09]  /*11f0*/  UMOV UR40, URZ ;  /* 0x0000003f00287c82 */ /* 0x000fd20008000000 */
.L_x_156:
[----:B0-----:R-:W0:Y:S01]  /*1200*/  SHFL.IDX PT, R0, R97, RZ, 0x1f ;  /* 0x00001fff61007589 */ /* 0x001e2200000e0000 */
[----:B-1----:R-:W1:Y:S01]  /*1210*/  S2UR UR7, SR_CgaCtaId ;  /* 0x00000000000779c3 */ /* 0x002e620000008800 */
[----:B------:R-:W-:Y:S01]  /*1220*/  UMOV UR6, 0x400 ;  /* 0x0000040000067882 */ /* 0x000fe20000000000 */
[----:B0-----:R-:W-:Y:S01]  /*1230*/  R2UR UR4, R0 ;  /* 0x00000000000472ca */ /* 0x001fe200000e0000 */
[----:B-1----:R-:W-:-:S12]  /*1240*/  ULEA UR46, UR7, UR6, 0x18 ;  /* 0x00000006072e7291 */ /* 0x002fd8000f8ec03f */
[----:B------:R-:W-:-:S04]  /*1250*/  ULEA.HI UR5, UR4, UR4, URZ, 0x1 ;  /* 0x0000000404057291 */ /* 0x000fc8000f8f083f */
[----:B------:R-:W-:-:S04]  /*1260*/  ULOP3.LUT UR5, UR5, 0x7fffe, URZ, 0xc0, !UPT ;  /* 0x0007fffe05057892 */ /* 0x000fc8000f8ec03f */
[----:B------:R-:W-:-:S03]  /*1270*/  UIADD3 UR5, UR4, -UR5, URZ ;  /* 0x8000000504057290 */ /* 0x000fc6000fffe03f */
[----:B------:R-:W-:Y:S01]  /*1280*/  ULDC UR4, c[0x0][0x28c] ;  /* 0x0000a30000047ab9 */ /* 0x000fe20000000800 */
[----:B------:R-:W-:Y:S01]  /*1290*/  ULEA UR5, UR5, UR46, 0xd ;  /* 0x0000002e05057291 */ /* 0x000fe2000f8e683f */
[----:B------:R-:W-:-:S03]  /*12a0*/  ISETP.LT.AND P0, PT, RZ, UR4, PT ;  /* 0x00000004ff007c0c */ /* 0x000fc6000bf01270 */
[----:B------:R-:W-:-:S04]  /*12b0*/  UIADD3 UR5, UR5, 0x100, URZ ;  /* 0x0000010005057890 */ /* 0x000fc8000fffe03f */
[----:B------:R-:W-:-:S04]  /*12c0*/  USHF.R.U32.HI UR5, URZ, 0x4, UR5 ;  /* 0x000000043f057899 */ /* 0x000fc80008011605 */
[----:B------:R-:W-:-:S04]  /*12d0*/  ULOP3.LUT UR5, UR5, 0x3fff, URZ, 0xc0, !UPT ;  /* 0x00003fff05057892 */ /* 0x000fc8000f8ec03f */
[----:B------:R-:W-:Y:S01]  /*12e0*/  ULOP3.LUT UR43, UR5, 0x10000, URZ, 0xfc, !UPT ;  /* 0x00010000052b7892 */ /* 0x000fe2000f8efc3f */
[----:B--234-:R-:W-:Y:S11]  /*12f0*/  @P0 BRA `(.L_x_13) ;  /* 0x0000000000400947 */ /* 0x01cff60003800000 */
[----:B------:R-:W-:Y:S01]  /*1300*/  MOV R0, 0x0 ;  /* 0x0000000000007802 */ /* 0x000fe20000000f00 */
[----:B------:R-:W-:Y:S01]  /*1310*/  ULDC.64 UR4, c[0x4][0x68] ;  /* 0x01001a0000047ab9 */ /* 0x000fe20000000a00 */
[----:B------:R-:W-:Y:S01]  /*1320*/  ULDC.64 UR6, c[0x4][0x8] ;  /* 0x0100020000067ab9 */ /* 0x000fe20000000a00 */
[----:B------:R-:W-:Y:S01]  /*1330*/  IMAD.U32 R4, RZ, RZ, UR4 ;  /* 0x00000004ff047e24 */ /* 0x000fe2000f8e00ff */
[----:B------:R0:W1:Y:S01]  /*1340*/  LDC.64 R14, c[0x4][R0] ;  /* 0x01000000000e7b82 */ /* 0x0000620000000a00 */
[----:B------:R-:W-:Y:S01]  /*1350*/  MOV R5, UR5 ;  /* 0x0000000500057c02 */ /* 0x000fe20008000f00 */
[----:B------:R-:W-:Y:S01]  /*1360*/  ULDC.64 UR4, c[0x4][0x70] ;  /* 0x01001c0000047ab9 */ /* 0x000fe20000000a00 */
[----:B------:R-:W-:Y:S02]  /*1370*/  IMAD.U32 R10, RZ, RZ, UR6 ;  /* 0x00000006ff0a7e24 */ /* 0x000fe4000f8e00ff */
[----:B------:R-:W-:Y:S02]  /*1380*/  IMAD.U32 R6, RZ, RZ, UR4 ;  /* 0x00000004ff067e24 */ /* 0x000fe4000f8e00ff */
[----:B------:R-:W-:-:S02]  /*1390*/  IMAD.U32 R7, RZ, RZ, UR5 ;  /* 0x00000005ff077e24 */ /* 0x000fc4000f8e00ff */
[----:B------:R-:W-:Y:S02]  /*13a0*/  IMAD.U32 R11, RZ, RZ, UR7 ;  /* 0x00000007ff0b7e24 */ /* 0x000fe4000f8e00ff */
[----:B------:R-:W-:Y:S02]  /*13b0*/  IMAD.MOV.U32 R8, RZ, RZ, 0x1e1 ;  /* 0x000001e1ff087424 */ /* 0x000fe400078e00ff */
[----:B------:R-:W-:Y:S02]  /*13c0*/  IMAD.MOV.U32 R12, RZ, RZ, 0x1 ;  /* 0x00000001ff0c7424 */ /* 0x000fe400078e00ff */
[----:B0-----:R-:W-:-:S07]  /*13d0*/  IMAD.MOV.U32 R13, RZ, RZ, RZ ;  /* 0x000000ffff0d7224 */ /* 0x001fce00078e00ff */
[----:B------:R-:W-:-:S07]  /*13e0*/  LEPC R20, `(.L_x_13) ;  /* 0x000000001014794e */ /* 0x000fce0000000000 */
[----:B-1---5:R-:W-:Y:S05]  /*13f0*/  CALL.ABS.NOINC R14 ;  /* 0x000000000e007343 */ /* 0x022fea0003c00000 */
.L_x_13:
[----:B------:R-:W-:-:S13]  /*1400*/  ISETP.NE.AND P0, PT, R116, 0x3, PT ;  /* 0x000000037400780c */ /* 0x000fda0003f05270 */
[----:B------:R-:W-:Y:S05]  /*1410*/  @!P0 BRA `(.L_x_14) ;  /* 0x0000000000048947 */ /* 0x000fea0003800000 */
[----:B------:R-:W-:Y:S01]  /*1420*/  BPT.TRAP 0x1 ;  /* 0x000000040000795c */ /* 0x000fe20000300000 */
.L_x_14:
[----:B------:R-:W-:Y:S01]  /*1430*/  IMAD.U32 R3, RZ, RZ, UR40 ;  /* 0x00000028ff037e24 */ /* 0x000fe2000f8e00ff */
[----:B------:R-:W-:-:S04]  /*1440*/  MOV R0, UR36 ;  /* 0x0000002400007c02 */ /* 0x000fc80008000f00 */
[----:B------:R-:W-:Y:S02]  /*1450*/  LEA R3, R3, UR46, 0x3 ;  /* 0x0000002e03037c11 */ /* 0x000fe4000f8e18ff */
[----:B------:R-:W-:-:S04]  /*1460*/  SHF.L.U32 R0, R0, 0x1f, RZ ;  /* 0x0000001f00007819 */ /* 0x000fc800000006ff */
[----:B------:R0:W1:Y:S01]  /*1470*/  SYNCS.PHASECHK.TRANS64.TRYWAIT P1, [R3+URZ], R0 ;  /* 0x00000000030075a7 */ /* 0x000062000802017f */
[----:B------:R-:W-:Y:S05]  /*1480*/  @!P0 BRA `(.L_x_15) ;  /* 0x0000000000048947 */ /* 0x000fea0003800000 */
[----:B------:R-:W-:Y:S01]  /*1490*/  BPT.TRAP 0x1 ;  /* 0x000000040000795c */ /* 0x000fe20000300000 */
.L_x_15:
[----:B------:R-:W-:-:S05]  /*14a0*/  IMAD.U32 R4, RZ, RZ, UR42 ;  /* 0x0000002aff047e24 */ /* 0x000fca000f8e00ff */
[----:B------:R-:W-:Y:S01]  /*14b0*/  ISETP.GE.AND P2, PT, R4, 0x1, PT ;  /* 0x000000010400780c */ /* 0x000fe20003f46270 */
[----:B-1----:R-:W-:-:S12]  /*14c0*/  @P1 BRA `(.L_x_16) ;  /* 0x0000000000081947 */ /* 0x002fd80003800000 */
[----:B------:R-:W1:Y:S02]  /*14d0*/  SYNCS.PHASECHK.TRANS64.TRYWAIT P1, [R3+URZ], R0 ;  /* 0x00000000030075a7 */ /* 0x000e64000802017f */
[----:B-1----:R-:W-:Y:S05]  /*14e0*/  @!P1 BRA `(.L_x_17) ;  /* 0x0000007800bc9947 */ /* 0x002fea0003800000 */
.L_x_16:
[----:B------:R-:W-:Y:S05]  /*14f0*/  WARPSYNC.ALL ;  /* 0x0000000000007948 */ /* 0x000fea0003800000 */
[----:B------:R-:W-:Y:S01]  /*1500*/  UIADD3 UR4, UR46, 0x80100, URZ ;  /* 0x000801002e047890 */ /* 0x000fe2000fffe03f */
[----:B------:R-:W-:Y:S01]  /*1510*/  WARPGROUP.ARRIVE ;  /* 0x00000000000079c5 */ /* 0x000fe20000000000 */
[----:B------:R-:W-:Y:S02]  /*1520*/  ULEA UR6, UR40, UR43, 0xd ;  /* 0x0000002b28067291 */ /* 0x000fe4000f8e683f */
[----:B------:R-:W-:Y:S01]  /*1530*/  USHF.R.U32.HI UR4, URZ, 0x4, UR4 ;  /* 0x000000043f047899 */ /* 0x000fe20008011604 */
[----:B------:R-:W-:Y:S01]  /*1540*/  UMOV UR13, 0x40000040 ;  /* 0x40000040000d7882 */ /* 0x000fe20000000000 */
[----:B------:R-:W-:-:S02]  /*1550*/  UMOV UR15, 0x40000040 ;  /* 0x40000040000f7882 */ /* 0x000fc40000000000 */
[----:B------:R-:W-:Y:S01]  /*1560*/  ULOP3.LUT UR4, UR4, 0x3fff, URZ, 0xc0, !UPT ;  /* 0x00003fff04047892 */ /* 0x000fe2000f8ec03f */
[----:B------:R-:W-:Y:S01]  /*1570*/  UMOV UR12, UR6 ;  /* 0x00000006000c7c82 */ /* 0x000fe20008000000 */
[----:B------:R-:W-:Y:S02]  /*1580*/  UIADD3 UR5, UR6, 0x400, URZ ;  /* 0x0000040006057890 */ /* 0x000fe4000fffe03f */
[----:B------:R-:W-:Y:S02]  /*1590*/  ULOP3.LUT UR8, UR4, 0x10000, URZ, 0xfc, !UPT ;  /* 0x0001000004087892 */ /* 0x000fe4000f8efc3f */
[----:B------:R-:W-:Y:S02]  /*15a0*/  UIADD3 UR7, UR6, 0x1806, URZ ;  /* 0x0000180606077890 */ /* 0x000fe4000fffe03f */
[----:B------:R-:W-:Y:S02]  /*15b0*/  ULEA UR4, UR40, UR8, 0xb ;  /* 0x0000000828047291 */ /* 0x000fe4000f8e583f */
[----:B------:R-:W-:-:S02]  /*15c0*/  UIADD3 UR10, UR6, 0x1c06, URZ ;  /* 0x00001c06060a7890 */ /* 0x000fc4000fffe03f */
[----:B------:R-:W-:-:S03]  /*15d0*/  UIADD3 UR9, UR4, 0x606, URZ ;  /* 0x0000060604097890 */ /* 0x000fc6000fffe03f */
[----:B------:R-:W-:Y:S02]  /*15e0*/  UMOV UR14, UR4 ;  /* 0x00000004000e7c82 */ /* 0x000fe40008000000 */
[----:B------:R-:W-:Y:S01]  /*15f0*/  HGMMA.64x64x8.F32.TF32 R56, gdesc[UR12], RZ, !UPT, gsb0 ;  /* 0x04e000000c3879f0 */ /* 0x000fe2000c0028ff */
[----:B------:R-:W-:Y:S01]  /*1600*/  UMOV UR12, UR5 ;  /* 0x00000005000c7c82 */ /* 0x000fe20008000000 */
[----:B------:R-:W-:Y:S01]  /*1610*/  UMOV UR13, 0x40000040 ;  /* 0x40000040000d7882 */ /* 0x000fe20000000000 */
[----:B------:R-:W-:Y:S01]  /*1620*/  UIADD3 UR5, UR6, 0x402, URZ ;  /* 0x0000040206057890 */ /* 0x000fe2000fffe03f */
[----:B------:R-:W-:Y:S02]  /*1630*/  WARPGROUP.DEPBAR.LE gsb0, 0x0 ;  /* 0x00008000000079c5 */ /* 0x000fe40000010000 */
[----:B------:R-:W-:-:S06]  /*1640*/  WARPGROUP.ARRIVE ;  /* 0x00000000000079c5 */ /* 0x000fcc0000000000 */
[----:B------:R-:W-:Y:S01]  /*1650*/  HGMMA.64x64x8.F32.TF32 R24, gdesc[UR12], RZ, !UPT, gsb0 ;  /* 0x04e000000c1879f0 */ /* 0x000fe2000c0028ff */
[----:B------:R-:W-:Y:S02]  /*1660*/  UIADD3 UR12, UR6, 0x2, URZ ;  /* 0x00000002060c7890 */ /* 0x000fe4000fffe03f */
[----:B------:R-:W-:Y:S01]  /*1670*/  UIADD3 UR14, UR4, 0x2, URZ ;  /* 0x00000002040e7890 */ /* 0x000fe2000fffe03f */
[----:B------:R-:W-:Y:S01]  /*1680*/  UMOV UR13, 0x40000040 ;  /* 0x40000040000d7882 */ /* 0x000fe20000000000 */
[----:B------:R-:W-:Y:S01]  /*1690*/  UMOV UR15, 0x40000040 ;  /* 0x40000040000f7882 */ /* 0x000fe20000000000 */
[----:B------:R-:W-:Y:S02]  /*16a0*/  WARPGROUP.DEPBAR.LE gsb0, 0x0 ;  /* 0x00008000000079c5 */ /* 0x000fe40000010000 */
[----:B------:R-:W-:-:S06]  /*16b0*/  WARPGROUP.ARRIVE ;  /* 0x00000000000079c5 */ /* 0x000fcc0000000000 */
[----:B------:R-:W-:Y:S01]  /*16c0*/  HGMMA.64x64x8.F32.TF32 R56, gdesc[UR12], R56, gsb0 ;  /* 0x04e000000c3879f0 */ /* 0x000fe20008002838 */
[----:B------:R-:W-:Y:S01]  /*16d0*/  UMOV UR12, UR5 ;  /* 0x00000005000c7c82 */ /* 0x000fe20008000000 */
[----:B------:R-:W-:Y:S01]  /*16e0*/  UMOV UR13, 0x40000040 ;  /* 0x40000040000d7882 */ /* 0x000fe20000000000 */
[----:B------:R-:W-:Y:S01]  /*16f0*/  UIADD3 UR5, UR6, 0x404, URZ ;  /* 0x0000040406057890 */ /* 0x000fe2000fffe03f */
[----:B------:R-:W-:Y:S02]  /*1700*/  WARPGROUP.DEPBAR.LE gsb0, 0x0 ;  /* 0x00008000000079c5 */ /* 0x000fe40000010000 */
[----:B------:R-:W-:-:S06]  /*1710*/  WARPGROUP.ARRIVE ;  /* 0x00000000000079c5 */ /* 0x000fcc0000000000 */
[----:B------:R-:W-:Y:S01]  /*1720*/  HGMMA.64x64x8.F32.TF32 R24, gdesc[UR12], R24, gsb0 ;  /* 0x04e000000c1879f0 */ /* 0x000fe20008002818 */
        /* <DEDUP_REMOVED lines=160> */
[----:B------:R-:W-:Y:S01]  /*2130*/  UMOV UR4, UR7 ;  /* 0x0000000700047c82 */ /* 0x000fe20008000000 */
[----:B------:R-:W-:Y:S01]  /*2140*/  UMOV UR6, UR9 ;  /* 0x0000000900067c82 */ /* 0x000fe20008000000 */
[----:B------:R-:W-:Y:S01]  /*2150*/  UMOV UR7, 0x40000040 ;  /* 0x4000004000077882 */ /* 0x000fe20000000000 */
[----:B------:R-:W-:Y:S02]  /*2160*/  WARPGROUP.DEPBAR.LE gsb0, 0x0 ;  /* 0x00008000000079c5 */ /* 0x000fe40000010000 */
[----:B------:R-:W-:-:S06]  /*2170*/  WARPGROUP.ARRIVE ;  /* 0x00000000000079c5 */ /* 0x000fcc0000000000 */
[----:B------:R-:W-:Y:S01]  /*2180*/  HGMMA.64x64x8.F32.TF32 R56, gdesc[UR12], R56, gsb0 ;  /* 0x04e000000c3879f0 */ /* 0x000fe20008002838 */
[----:B------:R-:W-:Y:S01]  /*2190*/  UMOV UR12, UR5 ;  /* 0x00000005000c7c82 */ /* 0x000fe20008000000 */
[----:B------:R-:W-:Y:S01]  /*21a0*/  UMOV UR13, 0x40000040 ;  /* 0x40000040000d7882 */ /* 0x000fe20000000000 */
[----:B------:R-:W-:Y:S01]  /*21b0*/  UMOV UR5, 0x40000040 ;  /* 0x4000004000057882 */ /* 0x000fe20000000000 */
[----:B------:R-:W-:Y:S02]  /*21c0*/  WARPGROUP.DEPBAR.LE gsb0, 0x0 ;  /* 0x00008000000079c5 */ /* 0x000fe40000010000 */
[----:B------:R-:W-:-:S06]  /*21d0*/  WARPGROUP.ARRIVE ;  /* 0x00000000000079c5 */ /* 0x000fcc0000000000 */
[----:B------:R-:W-:Y:S03]  /*21e0*/  HGMMA.64x64x8.F32.TF32 R24, gdesc[UR12], R24, gsb0 ;  /* 0x04e000000c1879f0 */ /* 0x000fe60008002818 */
[----:B------:R-:W-:Y:S02]  /*21f0*/  WARPGROUP.DEPBAR.LE gsb0, 0x0 ;  /* 0x00008000000079c5 */ /* 0x000fe40000010000 */
[----:B------:R-:W-:-:S06]  /*2200*/  WARPGROUP.ARRIVE ;  /* 0x00000000000079c5 */ /* 0x000fcc0000000000 */
[----:B------:R-:W-:Y:S01]  /*2210*/  HGMMA.64x64x8.F32.TF32 R56, gdesc[UR4], R56, gsb0 ;  /* 0x04e00000043879f0 */ /* 0x000fe20008002838 */
[----:B------:R-:W-:Y:S01]  /*2220*/  UMOV UR4, UR10 ;  /* 0x0000000a00047c82 */ /* 0x000fe20008000000 */
[----:B------:R-:W-:Y:S01]  /*2230*/  UMOV UR5, 0x40000040 ;  /* 0x4000004000057882 */ /* 0x000fe20000000000 */
[----:B------:R-:W-:Y:S02]  /*2240*/  WARPGROUP.DEPBAR.LE gsb0, 0x0 ;  /* 0x00008000000079c5 */ /* 0x000fe40000010000 */
[----:B------:R-:W-:-:S06]  /*2250*/  WARPGROUP.ARRIVE ;  /* 0x00000000000079c5 */ /* 0x000fcc0000000000 */
[----:B------:R-:W-:Y:S03]  /*2260*/  HGMMA.64x64x8.F32.TF32 R24, gdesc[UR4], R24, gsb0 ;  /* 0x04e00000041879f0 */ /* 0x000fe60008002818 */
[----:B------:R-:W-:Y:S02]  /*2270*/  WARPGROUP.DEPBAR.LE gsb0, 0x0 ;  /* 0x00008000000079c5 */ /* 0x000fe40000010000 */
[----:B------:R-:W-:Y:S05]  /*2280*/  @!P2 BRA `(.L_x_18) ;  /* 0x0000000c00eca947 */ /* 0x000fea0003800000 */
[----:B------:R-:W-:Y:S01]  /*2290*/  UIADD3 UR9, UR40, 0x1, URZ ;  /* 0x0000000128097890 */ /* 0x000fe2000fffe03f */
[----:B01----:R-:W-:Y:S01]  /*22a0*/  IMAD.U32 R0, RZ, RZ, UR42 ;  /* 0x0000002aff007e24 */ /* 0x003fe2000f8e00ff */
[----:B------:R-:W-:Y:S02]  /*22b0*/  UMOV UR10, UR40 ;  /* 0x00000028000a7c82 */ /* 0x000fe40008000000 */
[----:B------:R-:W-:-:S04]  /*22c0*/  UISETP.NE.AND UP0, UPT, UR9, 0x4, UPT ;  /* 0x000000040900788c */ /* 0x000fc8000bf05270 */
[----:B------:R-:W-:Y:S02]  /*22d0*/  USEL UR4, URZ, 0x1, UP0 ;  /* 0x000000013f047887 */ /* 0x000fe40008000000 */
[----:B------:R-:W-:Y:S02]  /*22e0*/  USEL UR9, UR9, URZ, UP0 ;  /* 0x0000003f09097287 */ /* 0x000fe40008000000 */
[----:B------:R-:W-:-:S06]  /*22f0*/  ULOP3.LUT UR4, UR36, UR4, URZ, 0x3c, !UPT ;  /* 0x0000000424047292 */ /* 0x000fcc000f8e3c3f */
[----:B------:R-:W-:-:S07]  /*2300*/  IMAD.U32 R5, RZ, RZ, UR4 ;  /* 0x00000004ff057e24 */ /* 0x000fce000f8e00ff */
.L_x_25:
[----:B01----:R-:W-:Y:S05]  /*2310*/  @!P0 BRA `(.L_x_19) ;  /* 0x0000000000048947 */ /* 0x003fea0003800000 */
[----:B------:R-:W-:Y:S01]  /*2320*/  BPT.TRAP 0x1 ;  /* 0x000000040000795c */ /* 0x000fe20000300000 */
.L_x_19:
[----:B------:R-:W0:Y:S01]  /*2330*/  S2UR UR4, SR_CgaCtaId ;  /* 0x00000000000479c3 */ /* 0x000e220000008800 */
[----:B------:R-:W-:Y:S01]  /*2340*/  UMOV UR11, 0x400 ;  /* 0x00000400000b7882 */ /* 0x000fe20000000000 */
[----:B------:R-:W-:Y:S01]  /*2350*/  SHF.L.U32 R3, R5, 0x1f, RZ ;  /* 0x0000001f05037819 */ /* 0x000fe200000006ff */
[----:B0-----:R-:W-:-:S04]  /*2360*/  ULEA UR11, UR4, UR11, 0x18 ;  /* 0x0000000b040b7291 */ /* 0x001fc8000f8ec03f */
[----:B------:R-:W-:-:S09]  /*2370*/  ULEA UR4, UR9, UR11, 0x3 ;  /* 0x0000000b09047291 */ /* 0x000fd2000f8e183f */
[----:B------:R0:W1:Y:S01]  /*2380*/  SYNCS.PHASECHK.TRANS64.TRYWAIT P1, [UR4], R3 ;  /* 0x00000003ff0075a7 */ /* 0x0000620008020144 */
[----:B------:R-:W-:Y:S05]  /*2390*/  @!P0 BRA `(.L_x_20) ;  /* 0x0000000000048947 */ /* 0x000fea0003800000 */
[----:B------:R-:W-:Y:S01]  /*23a0*/  BPT.TRAP 0x1 ;  /* 0x000000040000795c */ /* 0x000fe20000300000 */
.L_x_20:
[----:B-1----:R-:W-:Y:S05]  /*23b0*/  @P1 BRA `(.L_x_21) ;  /* 0x0000000000081947 */ /* 0x002fea0003800000 */
[----:B------:R-:W1:Y:S02]  /*23c0*/  SYNCS.PHASECHK.TRANS64.TRYWAIT P1, [UR4], R3 ;  /* 0x00000003ff0075a7 */ /* 0x000e640008020144 */
[----:B-1----:R-:W-:Y:S05]  /*23d0*/  @!P1 BRA `(.L_x_22) ;  /* 0x0000006c00149947 */ /* 0x002fea0003800000 */
.L_x_21:
[----:B------:R-:W-:Y:S01]  /*23e0*/  ULEA UR13, UR9, UR8, 0xb ;  /* 0x00000008090d7291 */ /* 0x000fe2000f8e583f */
[----:B------:R-:W-:Y:S01]  /*23f0*/  WARPGROUP.ARRIVE ;  /* 0x00000000000079c5 */ /* 0x000fe20000000000 */
[----:B------:R-:W-:Y:S01]  /*2400*/  ULEA UR12, UR9, UR43, 0xd ;  /* 0x0000002b090c7291 */ /* 0x000fe2000f8e683f */
[----:B------:R-:W-:Y:S01]  /*2410*/  UMOV UR7, 0x40000040 ;  /* 0x4000004000077882 */ /* 0x000fe20000000000 */
[----:B------:R-:W-:Y:S02]  /*2420*/  UMOV UR5, 0x40000040 ;  /* 0x4000004000057882 */ /* 0x000fe40000000000 */
[----:B------:R-:W-:Y:S01]  /*2430*/  UIADD3 UR14, UR12, 0x400, URZ ;  /* 0x000004000c0e7890 */ /* 0x000fe2000fffe03f */
[----:B------:R-:W-:Y:S02]  /*2440*/  UMOV UR6, UR13 ;  /* 0x0000000d00067c82 */ /* 0x000fe40008000000 */
[----:B------:R-:W-:Y:S02]  /*2450*/  UMOV UR4, UR12 ;  /* 0x0000000c00047c82 */ /* 0x000fe40008000000 */
[----:B------:R-:W-:Y:S01]  /*2460*/  HGMMA.64x64x8.F32.TF32 R56, gdesc[UR4], R56, gsb0 ;  /* 0x04e00000043879f0 */ /* 0x000fe20008002838 */
[----:B------:R-:W-:Y:S01]  /*2470*/  UMOV UR5, 0x40000040 ;  /* 0x4000004000057882 */ /* 0x000fe20000000000 */
[----:B------:R-:W-:Y:S01]  /*2480*/  UMOV UR4, UR14 ;  /* 0x0000000e00047c82 */ /* 0x000fe20008000000 */
[----:B------:R-:W-:Y:S01]  /*2490*/  UIADD3 UR14, UR12, 0x402, URZ ;  /* 0x000004020c0e7890 */ /* 0x000fe2000fffe03f */
[----:B------:R-:W-:-:S02]  /*24a0*/  WARPGROUP.DEPBAR.LE gsb0, 0x0 ;  /* 0x00008000000079c5 */ /* 0x000fc40000010000 */
        /* <DEDUP_REMOVED lines=180> */
[----:B------:R-:W-:Y:S02]  /*2ff0*/  WARPGROUP.DEPBAR.LE gsb0, 0x0 ;  /* 0x00008000000079c5 */ /* 0x000fe40000010000 */
[----:B------:R-:W-:-:S06]  /*3000*/  WARPGROUP.ARRIVE ;  /* 0x00000000000079c5 */ /* 0x000fcc0000000000 */
[----:B------:R-:W-:Y:S01]  /*3010*/  HGMMA.64x64x8.F32.TF32 R24, gdesc[UR4], R24, gsb0 ;  /* 0x04e00000041879f0 */ /* 0x000fe20008002818 */
[----:B------:R-:W-:Y:S02]  /*3020*/  UIADD3 UR6, UR13, 0x606, URZ ;  /* 0x000006060d067890 */ /* 0x000fe4000fffe03f */
[----:B------:R-:W-:Y:S01]  /*3030*/  UIADD3 UR4, UR12, 0x1806, URZ ;  /* 0x000018060c047890 */ /* 0x000fe2000fffe03f */
[----:B------:R-:W-:Y:S01]  /*3040*/  UMOV UR7, 0x40000040 ;  /* 0x4000004000077882 */ /* 0x000fe20000000000 */
[----:B------:R-:W-:Y:S01]  /*3050*/  UMOV UR5, 0x40000040 ;  /* 0x4000004000057882 */ /* 0x000fe20000000000 */
[----:B------:R-:W-:Y:S01]  /*3060*/  UIADD3 UR12, UR12, 0x1c06, URZ ;  /* 0x00001c060c0c7890 */ /* 0x000fe2000fffe03f */
        /* <DEDUP_REMOVED lines=10> */
[----:B------:R-:W-:Y:S01]  /*3110*/  BPT.TRAP 0x1 ;  /* 0x000000040000795c */ /* 0x000fe20000300000 */
.L_x_23:
[----:B------:R-:W-:Y:S01]  /*3120*/  ULEA UR11, UR10, UR11, 0x3 ;  /* 0x0000000b0a0b7291 */ /* 0x000fe2000f8e183f */
[----:B------:R-:W-:-:S03]  /*3130*/  ISETP.GT.U32.AND P1, PT, R18, 0x1, PT ;  /* 0x000000011200780c */ /* 0x000fc60003f24070 */
[----:B------:R-:W-:-:S04]  /*3140*/  UIADD3 UR11, UR11, 0x20, URZ ;  /* 0x000000200b0b7890 */ /* 0x000fc8000fffe03f */
[----:B------:R-:W-:-:S09]  /*3150*/  UPRMT UR11, URZ, 0x654, UR11 ;  /* 0x000006543f0b7896 */ /* 0x000fd2000800000b */
[----:B------:R-:W-:Y:S01]  /*3160*/  SYNCS.ARRIVE.TRANS64.RED.A1T0 RZ, [UR11], RZ ;  /* 0x000000ffffff79a7 */ /* 0x000fe2000810040b */
[----:B------:R-:W-:Y:S05]  /*3170*/  @P1 BRA `(.L_x_24) ;  /* 0x0000000000041947 */ /* 0x000fea0003800000 */
[----:B------:R-:W-:Y:S01]  /*3180*/  BPT.TRAP 0x1 ;  /* 0x000000040000795c */ /* 0x000fe20000300000 */
.L_x_24:
[----:B------:R-:W-:Y:S01]  /*3190*/  UIADD3 UR9, UR9, 0x1, URZ ;  /* 0x0000000109097890 */ /* 0x000fe2000fffe03f */
[C---:B------:R-:W-:Y:S01]  /*31a0*/  ISETP.GT.AND P1, PT, R0.reuse, 0x1, PT ;  /* 0x000000010000780c */ /* 0x040fe20003f24270 */
[----:B------:R-:W-:Y:S01]  /*31b0*/  UIADD3 UR10, UR10, 0x1, URZ ;  /* 0x000000010a0a7890 */ /* 0x000fe2000fffe03f */
[----:B------:R-:W-:Y:S01]  /*31c0*/  VIADD R0, R0, 0xffffffff ;  /* 0xffffffff00007836 */ /* 0x000fe20000000000 */
[----:B------:R-:W-:Y:S02]  /*31d0*/  UISETP.NE.AND UP0, UPT, UR9, 0x4, UPT ;  /* 0x000000040900788c */ /* 0x000fe4000bf05270 */
[----:B------:R-:W-:Y:S02]  /*31e0*/  UISETP.NE.AND UP1, UPT, UR10, 0x4, UPT ;  /* 0x000000040a00788c */ /* 0x000fe4000bf25270 */
[----:B------:R-:W-:Y:S02]  /*31f0*/  USEL UR4, URZ, 0x1, UP0 ;  /* 0x000000013f047887 */ /* 0x000fe40008000000 */
[----:B------:R-:W-:-:S02]  /*3200*/  USEL UR9, UR9, URZ, UP0 ;  /* 0x0000003f09097287 */ /* 0x000fc40008000000 */
[----:B------:R-:W-:Y:S02]  /*3210*/  USEL UR10, UR10, URZ, UP1 ;  /* 0x0000003f0a0a7287 */ /* 0x000fe40008800000 */
[----:B------:R-:W-:Y:S01]  /*3220*/  LOP3.LUT R5, R5, UR4, RZ, 0x3c, !PT ;  /* 0x0000000405057c12 */ /* 0x000fe2000f8e3cff */
[----:B------:R-:W-:Y:S09]  /*3230*/  @P1 BRA `(.L_x_25) ;  /* 0xfffffff000341947 */ /* 0x000ff2000383ffff */
.L_x_18:
[----:B01----:R-:W0:Y:S02]  /*3240*/  LDC R0, c[0x0][0x28c] ;  /* 0x0000a300ff007b82 */ /* 0x003e240000000800 */
[----:B0-----:R-:W-:-:S13]  /*3250*/  ISETP.GE.AND P1, PT, R0, 0x1, PT ;  /* 0x000000010000780c */ /* 0x001fda0003f26270 */
[----:B------:R-:W-:Y:S05]  /*3260*/  @!P1 BRA `(.L_x_26) ;  /* 0x0000000000389947 */ /* 0x000fea0003800000 */
[----:B------:R-:W-:Y:S05]  /*3270*/  @!P0 BRA `(.L_x_27) ;  /* 0x0000000000048947 */ /* 0x000fea0003800000 */
[----:B------:R-:W-:Y:S01]  /*3280*/  BPT.TRAP 0x1 ;  /* 0x000000040000795c */ /* 0x000fe20000300000 */
.L_x_27:
[----:B------:R-:W0:Y:S01]  /*3290*/  S2UR UR6, SR_CgaCtaId ;  /* 0x00000000000679c3 */ /* 0x000e220000008800 */
[----:B------:R-:W-:Y:S01]  /*32a0*/  UIADD3 UR4, UR42, UR40, URZ ;  /* 0x000000282a047290 */ /* 0x000fe2000fffe03f */
[----:B------:R-:W-:Y:S01]  /*32b0*/  ISETP.GT.U32.AND P0, PT, R18, 0x1, PT ;  /* 0x000000011200780c */ /* 0x000fe20003f04070 */
[----:B------:R-:W-:Y:S02]  /*32c0*/  UMOV UR5, 0x400 ;  /* 0x0000040000057882 */ /* 0x000fe40000000000 */
[----:B------:R-:W-:-:S04]  /*32d0*/  USHF.L.U32 UR4, UR4, 0x3, URZ ;  /* 0x0000000304047899 */ /* 0x000fc8000800063f */
[----:B------:R-:W-:Y:S02]  /*32e0*/  ULOP3.LUT UR4, UR4, 0x18, URZ, 0xc0, !UPT ;  /* 0x0000001804047892 */ /* 0x000fe4000f8ec03f */
[----:B0-----:R-:W-:-:S04]  /*32f0*/  ULEA UR5, UR6, UR5, 0x18 ;  /* 0x0000000506057291 */ /* 0x001fc8000f8ec03f */
[----:B------:R-:W-:-:S04]  /*3300*/  UIADD3 UR4, UR5, 0x20, UR4 ;  /* 0x0000002005047890 */ /* 0x000fc8000fffe004 */
[----:B------:R-:W-:-:S09]  /*3310*/  UPRMT UR4, URZ, 0x654, UR4 ;  /* 0x000006543f047896 */ /* 0x000fd20008000004 */
[----:B------:R-:W-:Y:S01]  /*3320*/  SYNCS.ARRIVE.TRANS64.RED.A1T0 RZ, [UR4], RZ ;  /* 0x000000ffffff79a7 */ /* 0x000fe20008100404 */
[----:B------:R-:W-:Y:S05]  /*3330*/  @P0 BRA `(.L_x_26) ;  /* 0x0000000000040947 */ /* 0x000fea0003800000 */
[----:B------:R-:W-:Y:S01]  /*3340*/  BPT.TRAP 0x1 ;  /* 0x000000040000795c */ /* 0x000fe20000300000 */
.L_x_26:
[----:B------:R-:W-:Y:S01]  /*3350*/  IMAD.SHL.U32 R101, R101, 0x40, RZ ;  /* 0x0000004065657824 */ /* 0x000fe200078e00ff */
[----:B------:R-:W-:Y:S01]  /*3360*/  ULDC UR6, c[0x0][0x288] ;  /* 0x0000a20000067ab9 */ /* 0x000fe20000000800 */
[----:B------:R-:W-:Y:S01]  /*3370*/  SHF.R.S32.HI R15, RZ, 0x1f, R19 ;  /* 0x0000001fff0f7819 */ /* 0x000fe20000011413 */
[----:B------:R-:W-:Y:S01]  /*3380*/  IMAD.SHL.U32 R3, R113, 0x100, RZ ;  /* 0x0000010071037824 */ /* 0x000fe200078e00ff */
[----:B------:R-:W-:Y:S01]  /*3390*/  ULDC.64 UR4, c[0x0][0x5d0] ;  /* 0x0001740000047ab9 */ /* 0x000fe20000000a00 */
[----:B------:R-:W-:Y:S01]  /*33a0*/  LOP3.LUT R102, R101, 0x6, R96, 0xf8, !PT ;  /* 0x0000000665667812 */ /* 0x000fe200078ef860 */
[----:B------:R-:W-:Y:S01]  /*33b0*/  IMAD.WIDE R112, R113, 0x100, R22 ;  /* 0x0000010071707825 */ /* 0x000fe200078e0216 */
[----:B------:R-:W-:Y:S01]  /*33c0*/  ISETP.GE.AND P0, PT, R101, UR6, PT ;  /* 0x0000000665007c0c */ /* 0x000fe2000bf06270 */
[----:B------:R-:W-:Y:S01]  /*33d0*/  ULDC UR6, c[0x0][0x284] ;  /* 0x0000a10000067ab9 */ /* 0x000fe20000000800 */
[----:B------:R-:W-:Y:S01]  /*33e0*/  SHF.R.S32.HI R103, RZ, 0x1f, R102 ;  /* 0x0000001fff677819 */ /* 0x000fe20000011466 */
[----:B------:R-:W-:Y:S01]  /*33f0*/  IMAD R0, R15, UR4, RZ ;  /* 0x000000040f007c24 */ /* 0x000fe2000f8e02ff */
[----:B------:R-:W-:-:S03]  /*3400*/  ISETP.GE.OR P0, PT, R3, UR6, P0 ;  /* 0x0000000603007c0c */ /* 0x000fc60008706670 */
[C---:B------:R-:W-:Y:S02]  /*3410*/  IMAD R7, R19.reuse, UR5, R0 ;  /* 0x0000000513077c24 */ /* 0x040fe4000f8e0200 */
[----:B------:R-:W-:Y:S01]  /*3420*/  IMAD.WIDE.U32 R4, R19, UR4, R102 ;  /* 0x0000000413047c25 */ /* 0x000fe2000f8e0066 */
[----:B------:R-:W-:-:S03]  /*3430*/  ULDC.64 UR4, c[0x0][0x5c8] ;  /* 0x0001720000047ab9 */ /* 0x000fc60000000a00 */
[----:B------:R-:W-:Y:S02]  /*3440*/  IMAD R9, R113, UR4, RZ ;  /* 0x0000000471097c24 */ /* 0x000fe4000f8e02ff */
[----:B------:R-:W-:Y:S02]  /*3450*/  IMAD.IADD R5, R5, 0x1, R7 ;  /* 0x0000000105057824 */ /* 0x000fe400078e0207 */
[C---:B------:R-:W-:Y:S02]  /*3460*/  IMAD R9, R112.reuse, UR5, R9 ;  /* 0x0000000570097c24 */ /* 0x040fe4000f8e0209 */
[----:B------:R-:W-:-:S04]  /*3470*/  IMAD.WIDE.U32 R12, R112, UR4, R4 ;  /* 0x00000004700c7c25 */ /* 0x000fc8000f8e0004 */
[----:B------:R-:W-:Y:S01]  /*3480*/  IMAD.MOV.U32 R0, RZ, RZ, -0x1 ;  /* 0xffffffffff007424 */ /* 0x000fe200078e00ff */
[----:B------:R-:W-:Y:S06]  /*3490*/  @P0 BRA `(.L_x_28) ;  /* 0x0000003c00240947 */ /* 0x000fec0003800000 */
[----:B-----5:R-:W-:Y:S01]  /*34a0*/  FSETP.NEU.AND P1, PT, R89, RZ, PT ;  /* 0x000000ff5900720b */ /* 0x020fe20003f2d000 */
[----:B------:R-:W-:Y:S01]  /*34b0*/  IMAD.IADD R3, R100, 0x1, -R3 ;  /* 0x0000000164037824 */ /* 0x000fe200078e0a03 */
[----:B------:R-:W-:Y:S01]  /*34c0*/  IADD3 R4, R95, -R101, RZ ;  /* 0x800000655f047210 */ /* 0x000fe20007ffe0ff */
[----:B------:R-:W-:Y:S01]  /*34d0*/  BSSY B0, `(.L_x_28) ;  /* 0x00003c5000007945 */ /* 0x000fe20003800000 */
[----:B------:R-:W-:Y:S02]  /*34e0*/  IMAD.IADD R101, R13, 0x1, R9 ;  /* 0x000000010d657824 */ /* 0x000fe400078e0209 */
[----:B------:R-:W-:-:S04]  /*34f0*/  ISETP.GT.AND P6, PT, R4, RZ, PT ;  /* 0x000000ff0400720c */ /* 0x000fc80003fc4270 */
[----:B------:R-:W-:-:S03]  /*3500*/  ISETP.GT.AND P0, PT, R3, RZ, P6 ;  /* 0x000000ff0300720c */ /* 0x000fc60003704270 */
[----:B------:R-:W-:Y:S10]  /*3510*/  @!P1 BRA `(.L_x_29) ;  /* 0x00000028008c9947 */ /* 0x000ff40003800000 */
[----:B------:R-:W0:Y:S01]  /*3520*/  LDC.64 R106, c[0x0][0x5b8] ;  /* 0x00016e00ff6a7b82 */ /* 0x000e220000000a00 */
[----:B------:R-:W-:-:S07]  /*3530*/  ULDC.64 UR4, c[0x0][0x5c0] ;  /* 0x0001700000047ab9 */ /* 0x000fce0000000a00 */
[----:B------:R-:W1:Y:S08]  /*3540*/  LDC.64 R10, c[0x0][0x5b0] ;  /* 0x00016c00ff0a7b82 */ /* 0x000e700000000a00 */
[----:B------:R-:W2:Y:S01]  /*3550*/  LDC.64 R104, c[0x0][0x5a8] ;  /* 0x00016a00ff687b82 */ /* 0x000ea20000000a00 */
[-C--:B0-----:R-:W-:Y:S02]  /*3560*/  IMAD R6, R15, R106.reuse, RZ ;  /* 0x0000006a0f067224 */ /* 0x081fe400078e02ff */
[----:B------:R-:W-:-:S04]  /*3570*/  IMAD.WIDE.U32 R110, R19, R106, R102 ;  /* 0x0000006a136e7225 */ /* 0x000fc800078e0066 */
[----:B------:R-:W-:Y:S02]  /*3580*/  IMAD R123, R19, R107, R6 ;  /* 0x0000006b137b7224 */ /* 0x000fe400078e0206 */
[-C--:B-1----:R-:W-:Y:S02]  /*3590*/  IMAD R5, R113, R10.reuse, RZ ;  /* 0x0000000a71057224 */ /* 0x082fe400078e02ff */
[----:B------:R-:W-:Y:S02]  /*35a0*/  IMAD.IADD R109, R111, 0x1, R123 ;  /* 0x000000016f6d7824 */ /* 0x000fe400078e027b */
[----:B------:R-:W-:Y:S02]  /*35b0*/  IMAD.MOV.U32 R108, RZ, RZ, R110 ;  /* 0x000000ffff6c7224 */ /* 0x000fe400078e006e */
[C---:B------:R-:W-:Y:S02]  /*35c0*/  IMAD R21, R112.reuse, R11, R5 ;  /* 0x0000000b70157224 */ /* 0x040fe400078e0205 */
[----:B------:R-:W-:-:S04]  /*35d0*/  IMAD.WIDE.U32 R6, R112, R10, R108 ;  /* 0x0000000a70067225 */ /* 0x000fc800078e006c */
[----:B------:R-:W-:Y:S01]  /*35e0*/  IMAD.IADD R5, R7, 0x1, R21 ;  /* 0x0000000107057824 */ /* 0x000fe200078e0215 */
[----:B--2---:R-:W-:-:S04]  /*35f0*/  LEA R8, P1, R6, R104, 0x2 ;  /* 0x0000006806087211 */ /* 0x004fc800078210ff */
[----:B------:R-:W-:-:S05]  /*3600*/  LEA.HI.X R9, R6, R105, R5, 0x2, P1 ;  /* 0x0000006906097211 */ /* 0x000fca00008f1405 */
[----:B------:R0:W2:Y:S01]  /*3610*/  @P0 LDG.E.LTC128B R20, desc[UR44][R8.64] ;  /* 0x0000002c08140981 */ /* 0x0000a2000c1e1920 */
[----:B------:R-:W-:Y:S01]  /*3620*/  IMAD.WIDE.U32 R6, R112, R10, R102 ;  /* 0x0000000a70067225 */ /* 0x000fe200078e0066 */
[----:B------:R-:W-:Y:S01]  /*3630*/  ISETP.GT.AND P5, PT, R4, 0x1, PT ;  /* 0x000000010400780c */ /* 0x000fe20003fa4270 */
[----:B------:R-:W-:Y:S01]  /*3640*/  BSSY B1, `(.L_x_30) ;  /* 0x0000017000017945 */ /* 0x000fe20003800000 */
[----:B------:R-:W-:Y:S01]  /*3650*/  LEA R14, P1, R12, UR4, 0x2 ;  /* 0x000000040c0e7c11 */ /* 0x000fe2000f8210ff */
[----:B------:R-:W-:Y:S01]  /*3660*/  IMAD.IADD R7, R21, 0x1, R7 ;  /* 0x0000000115077824 */ /* 0x000fe200078e0207 */
[C---:B------:R-:W-:Y:S01]  /*3670*/  SHF.L.U64.HI R115, R10.reuse, 0x3, R11 ;  /* 0x000000030a737819 */ /* 0x040fe2000001020b */
[----:B------:R-:W-:Y:S01]  /*3680*/  IMAD.SHL.U32 R114, R10, 0x8, RZ ;  /* 0x000000080a727824 */ /* 0x000fe200078e00ff */
[----:B------:R-:W-:Y:S01]  /*3690*/  ISETP.GT.AND P3, PT, R3, RZ, P5 ;  /* 0x000000ff0300720c */ /* 0x000fe20002f64270 */
[----:B------:R-:W-:Y:S01]  /*36a0*/  IMAD.WIDE.U32 R6, R19, R106, R6 ;  /* 0x0000006a13067225 */ /* 0x000fe200078e0006 */
[----:B------:R-:W-:-:S02]  /*36b0*/  LEA.HI.X R15, R12, UR5, R101, 0x2, P1 ;  /* 0x000000050c0f7c11 */ /* 0x000fc400088f1465 */
[----:B------:R-:W-:Y:S01]  /*36c0*/  P2R R117, PR, RZ, 0x20 ;  /* 0x00000020ff757803 */ /* 0x000fe20000000000 */
[----:B------:R-:W-:Y:S01]  /*36d0*/  IMAD.IADD R7, R123, 0x1, R7 ;  /* 0x000000017b077824 */ /* 0x000fe200078e0207 */
[----:B0-----:R-:W-:Y:S01]  /*36e0*/  LEA R8, P1, R6, R104, 0x2 ;  /* 0x0000006806087211 */ /* 0x001fe200078210ff */
[----:B------:R-:W-:-:S03]  /*36f0*/  IMAD.WIDE.U32 R12, R112, R10, R114 ;  /* 0x0000000a700c7225 */ /* 0x000fc600078e0072 */
[----:B------:R-:W-:Y:S02]  /*3700*/  LEA.HI.X R9, R6, R105, R7, 0x2, P1 ;  /* 0x0000006906097211 */ /* 0x000fe400008f1407 */
[----:B------:R-:W-:Y:S01]  /*3710*/  IADD3 R21, R21, R13, RZ ;  /* 0x0000000d15157210 */ /* 0x000fe20007ffe0ff */
[----:B--2---:R-:W-:-:S04]  /*3720*/  FMUL R5, R20, R89 ;  /* 0x0000005914057220 */ /* 0x004fc80000400000 */
[----:B------:R-:W-:Y:S01]  /*3730*/  FFMA R101, R56, R88, R5 ;  /* 0x0000005838657223 */ /* 0x000fe20000000005 */
[----:B------:R-:W-:-:S04]  /*3740*/  IADD3 R5, P1, R110, R12, RZ ;  /* 0x0000000c6e057210 */ /* 0x000fc80007f3e0ff */
[----:B------:R0:W-:Y:S01]  /*3750*/  @P0 STG.E desc[UR44][R14.64], R101 ;  /* 0x000000650e000986 */ /* 0x0001e2000c10192c */
[----:B------:R-:W-:Y:S01]  /*3760*/  ISETP.GT.AND P0, PT, R3, 0x8, P6 ;  /* 0x000000080300780c */ /* 0x000fe20003704270 */
[----:B------:R-:W-:Y:S01]  /*3770*/  IMAD.X R118, R21, 0x1, R109, P1 ;  /* 0x0000000115767824 */ /* 0x000fe200008e066d */
[----:B------:R-:W-:Y:S01]  /*3780*/  LEA R6, P2, R5, R104, 0x2 ;  /* 0x0000006805067211 */ /* 0x000fe200078410ff */
[----:B------:R-:W-:-:S12]  /*3790*/  @!P3 BRA `(.L_x_31) ;  /* 0x000000000004b947 */ /* 0x000fd80003800000 */
[----:B------:R1:W5:Y:S02]  /*37a0*/  LDG.E.LTC128B R20, desc[UR44][R8.64+0x4] ;  /* 0x0000042c08147981 */ /* 0x000364000c1e1920 */
.L_x_31:
[----:B------:R-:W-:Y:S05]  /*37b0*/  BSYNC B1 ;  /* 0x0000000000017941 */ /* 0x000fea0003800000 */
.L_x_30:
[----:B-----5:R-:W-:Y:S01]  /*37c0*/  FMUL R56, R20, R89 ;  /* 0x0000005914387220 */ /* 0x020fe20000400000 */
[----:B------:R-:W-:Y:S01]  /*37d0*/  LEA.HI.X R7, R5, R105, R118, 0x2, P2 ;  /* 0x0000006905077211 */ /* 0x000fe200010f1476 */
[----:B------:R-:W-:Y:S02]  /*37e0*/  IMAD.MOV.U32 R118, RZ, RZ, R20 ;  /* 0x000000ffff767224 */ /* 0x000fe400078e0014 */
[----:B0-----:R-:W-:-:S05]  /*37f0*/  FFMA R101, R57, R88, R56 ;  /* 0x0000005839657223 */ /* 0x001fca0000000038 */
[----:B------:R0:W-:Y:S04]  /*3800*/  @P3 STG.E desc[UR44][R14.64+0x4], R101 ;  /* 0x000004650e003986 */ /* 0x0001e8000c10192c */
[----:B------:R-:W2:Y:S01]  /*3810*/  @P0 LDG.E.LTC128B R118, desc[UR44][R6.64] ;  /* 0x0000002c06760981 */ /* 0x000ea2000c1e1920 */
[----:B------:R-:W-:Y:S01]  /*3820*/  IADD3 R56, P1, R102, R12, RZ ;  /* 0x0000000c66387210 */ /* 0x000fe20007f3e0ff */
[C---:B------:R-:W-:Y:S01]  /*3830*/  IMAD.SHL.U32 R107, R90.reuse, 0x4, RZ ;  /* 0x000000045a6b7824 */ /* 0x040fe200078e00ff */
[----:B------:R-:W-:Y:S01]  /*3840*/  SHF.L.U64.HI R121, R90, 0x2, R93 ;  /* 0x000000025a797819 */ /* 0x000fe2000001025d */
[----:B------:R-:W-:Y:S01]  /*3850*/  BSSY B1, `(.L_x_32) ;  /* 0x0000013000017945 */ /* 0x000fe20003800000 */
[----:B------:R-:W-:Y:S01]  /*3860*/  ISETP.GT.AND P4, PT, R4, 0x8, PT ;  /* 0x000000080400780c */ /* 0x000fe20003f84270 */
[----:B------:R-:W-:Y:S01]  /*3870*/  IMAD.X R57, R103, 0x1, R21, P1 ;  /* 0x0000000167397824 */ /* 0x000fe200008e0615 */
[----:B------:R-:W-:Y:S01]  /*3880*/  IADD3 R20, P1, R107, R14, RZ ;  /* 0x0000000e6b147210 */ /* 0x000fe20007f3e0ff */
[----:B0-----:R-:W-:Y:S01]  /*3890*/  IMAD.SHL.U32 R101, R91, 0x4, RZ ;  /* 0x000000045b657824 */ /* 0x001fe200078e00ff */
[----:B------:R-:W-:Y:S01]  /*38a0*/  P2R R119, PR, RZ, 0x10 ;  /* 0x00000010ff777803 */ /* 0x000fe20000000000 */
[----:B------:R-:W-:-:S04]  /*38b0*/  IMAD.WIDE.U32 R56, R19, R106, R56 ;  /* 0x0000006a13387225 */ /* 0x000fc800078e0038 */
[----:B------:R-:W-:Y:S01]  /*38c0*/  IMAD.X R21, R121, 0x1, R15, P1 ;  /* 0x0000000179157824 */ /* 0x000fe200008e060f */
[----:B------:R-:W-:Y:S01]  /*38d0*/  ISETP.GT.AND P1, PT, R3, 0x8, P5 ;  /* 0x000000080300780c */ /* 0x000fe20002f24270 */
[----:B------:R-:W-:Y:S01]  /*38e0*/  IMAD.IADD R13, R123, 0x1, R57 ;  /* 0x000000017b0d7824 */ /* 0x000fe200078e0239 */
[----:B------:R-:W-:-:S04]  /*38f0*/  LEA R12, P2, R56, R104, 0x2 ;  /* 0x00000068380c7211 */ /* 0x000fc800078410ff */
[----:B------:R-:W-:Y:S01]  /*3900*/  LEA.HI.X R13, R56, R105, R13, 0x2, P2 ;  /* 0x00000069380d7211 */ /* 0x000fe200010f140d */
[----:B--2---:R-:W-:-:S04]  /*3910*/  FMUL R5, R118, R89 ;  /* 0x0000005976057220 */ /* 0x004fc80000400000 */
[----:B------:R-:W-:Y:S01]  /*3920*/  FFMA R57, R58, R88, R5 ;  /* 0x000000583a397223 */ /* 0x000fe20000000005 */
[----:B------:R-:W-:-:S04]  /*3930*/  SHF.L.U64.HI R5, R91, 0x2, R92 ;  /* 0x000000025b057819 */ /* 0x000fc8000001025c */
[----:B------:R0:W-:Y:S01]  /*3940*/  @P0 STG.E desc[UR44][R20.64], R57 ;  /* 0x0000003914000986 */ /* 0x0001e2000c10192c */
[----:B------:R-:W-:Y:S01]  /*3950*/  IADD3 R6, P0, P2, R101, R14, R107 ;  /* 0x0000000e65067210 */ /* 0x000fe20007a1e06b */
[----:B------:R-:W-:-:S12]  /*3960*/  @!P1 BRA `(.L_x_33) ;  /* 0x0000000000049947 */ /* 0x000fd80003800000 */
[----:B------:R2:W5:Y:S02]  /*3970*/  LDG.E.LTC128B R118, desc[UR44][R12.64+0x4] ;  /* 0x0000042c0c767981 */ /* 0x000564000c1e1920 */
.L_x_33:
[----:B------:R-:W-:Y:S05]  /*3980*/  BSYNC B1 ;  /* 0x0000000000017941 */ /* 0x000fea0003800000 */
.L_x_32:
[----:B-----5:R-:W-:Y:S01]  /*3990*/  FMUL R56, R118, R89 ;  /* 0x0000005976387220 */ /* 0x020fe20000400000 */
[----:B------:R-:W-:Y:S01]  /*39a0*/  IADD3.X R7, R5, R15, R121, P0, P2 ;  /* 0x0000000f05077210 */ /* 0x000fe200007e4479 */
[----:B------:R-:W-:Y:S01]  /*39b0*/  BSSY B1, `(.L_x_34) ;  /* 0x0000008000017945 */ /* 0x000fe20003800000 */
[----:B------:R-:W-:Y:S01]  /*39c0*/  ISETP.GT.AND P0, PT, R3, RZ, P4 ;  /* 0x000000ff0300720c */ /* 0x000fe20002704270 */
[----:B------:R-:W-:Y:S01]  /*39d0*/  FFMA R59, R59, R88, R56 ;  /* 0x000000583b3b7223 */ /* 0x000fe20000000038 */
[----:B------:R-:W-:-:S04]  /*39e0*/  ISETP.GT.AND P3, PT, R4, 0x9, PT ;  /* 0x000000090400780c */ /* 0x000fc80003f64270 */
[----:B------:R3:W-:Y:S01]  /*39f0*/  @P1 STG.E desc[UR44][R20.64+0x4], R59 ;  /* 0x0000043b14001986 */ /* 0x0007e2000c10192c */
[----:B------:R-:W-:-:S06]  /*3a00*/  P2R R120, PR, RZ, 0x8 ;  /* 0x00000008ff787803 */ /* 0x000fcc0000000000 */
[----:B------:R-:W-:Y:S05]  /*3a10*/  @!P0 BRA `(.L_x_35) ;  /* 0x0000000000048947 */ /* 0x000fea0003800000 */
[----:B------:R4:W5:Y:S02]  /*3a20*/  LDG.E.LTC128B R118, desc[UR44][R8.64+0x20] ;  /* 0x0000202c08767981 */ /* 0x000964000c1e1920 */
.L_x_35:
[----:B------:R-:W-:Y:S05]  /*3a30*/  BSYNC B1 ;  /* 0x0000000000017941 */ /* 0x000fea0003800000 */
.L_x_34:
[----:B0----5:R-:W-:Y:S01]  /*3a40*/  FMUL R57, R118, R89 ;  /* 0x0000005976397220 */ /* 0x021fe20000400000 */
[----:B------:R-:W-:Y:S01]  /*3a50*/  ISETP.GT.AND P1, PT, R3, RZ, P3 ;  /* 0x000000ff0300720c */ /* 0x000fe20001f24270 */
[----:B------:R-:W-:Y:S02]  /*3a60*/  BSSY B1, `(.L_x_36) ;  /* 0x0000005000017945 */ /* 0x000fe40003800000 */
[----:B------:R-:W-:-:S05]  /*3a70*/  FFMA R57, R60, R88, R57 ;  /* 0x000000583c397223 */ /* 0x000fca0000000039 */
[----:B------:R0:W-:Y:S05]  /*3a80*/  @P0 STG.E desc[UR44][R14.64+0x20], R57 ;  /* 0x000020390e000986 */ /* 0x0001ea000c10192c */
[----:B------:R-:W-:Y:S05]  /*3a90*/  @!P1 BRA `(.L_x_37) ;  /* 0x0000000000049947 */ /* 0x000fea0003800000 */
[----:B------:R0:W5:Y:S02]  /*3aa0*/  LDG.E.LTC128B R118, desc[UR44][R8.64+0x24] ;  /* 0x0000242c08767981 */ /* 0x000164000c1e1920 */
.L_x_37:
[----:B------:R-:W-:Y:S05]  /*3ab0*/  BSYNC B1 ;  /* 0x0000000000017941 */ /* 0x000fea0003800000 */
.L_x_36:
[----:B-----5:R-:W-:Y:S01]  /*3ac0*/  FMUL R56, R118, R89 ;  /* 0x0000005976387220 */ /* 0x020fe20000400000 */
[----:B------:R-:W-:Y:S01]  /*3ad0*/  ISETP.GT.AND P0, PT, R3, 0x8, P4 ;  /* 0x000000080300780c */ /* 0x000fe20002704270 */
[----:B------:R-:W-:Y:S02]  /*3ae0*/  BSSY B1, `(.L_x_38) ;  /* 0x0000005000017945 */ /* 0x000fe40003800000 */
[----:B------:R-:W-:-:S05]  /*3af0*/  FFMA R61, R61, R88, R56 ;  /* 0x000000583d3d7223 */ /* 0x000fca0000000038 */
[----:B------:R0:W-:Y:S05]  /*3b00*/  @P1 STG.E desc[UR44][R14.64+0x24], R61 ;  /* 0x0000243d0e001986 */ /* 0x0001ea000c10192c */
[----:B------:R-:W-:Y:S05]  /*3b10*/  @!P0 BRA `(.L_x_39) ;  /* 0x0000000000048947 */ /* 0x000fea0003800000 */
[----:B------:R0:W5:Y:S02]  /*3b20*/  LDG.E.LTC128B R118, desc[UR44][R12.64+0x20] ;  /* 0x0000202c0c767981 */ /* 0x000164000c1e1920 */
.L_x_39:
[----:B------:R-:W-:Y:S05]  /*3b30*/  BSYNC B1 ;  /* 0x0000000000017941 */ /* 0x000fea0003800000 */
.L_x_38:
[----:B0----5:R-:W-:Y:S01]  /*3b40*/  FMUL R57, R118, R89 ;  /* 0x0000005976397220 */ /* 0x021fe20000400000 */
[----:B------:R-:W-:Y:S01]  /*3b50*/  ISETP.GT.AND P1, PT, R3, 0x8, P3 ;  /* 0x000000080300780c */ /* 0x000fe20001f24270 */
[----:B------:R-:W-:Y:S02]  /*3b60*/  BSSY B1, `(.L_x_40) ;  /* 0x0000005000017945 */ /* 0x000fe40003800000 */
[----:B------:R-:W-:-:S05]  /*3b70*/  FFMA R57, R62, R88, R57 ;  /* 0x000000583e397223 */ /* 0x000fca0000000039 */
[----:B------:R0:W-:Y:S05]  /*3b80*/  @P0 STG.E desc[UR44][R20.64+0x20], R57 ;  /* 0x0000203914000986 */ /* 0x0001ea000c10192c */
[----:B------:R-:W-:Y:S05]  /*3b90*/  @!P1 BRA `(.L_x_41) ;  /* 0x0000000000049947 */ /* 0x000fea0003800000 */
[----:B------:R0:W5:Y:S02]  /*3ba0*/  LDG.E.LTC128B R118, desc[UR44][R12.64+0x24] ;  /* 0x0000242c0c767981 */ /* 0x000164000c1e1920 */
.L_x_41:
[----:B------:R-:W-:Y:S05]  /*3bb0*/  BSYNC B1 ;  /* 0x0000000000017941 */ /* 0x000fea0003800000 */
.L_x_40:
[----:B-----5:R-:W-:Y:S01]  /*3bc0*/  FMUL R56, R118, R89 ;  /* 0x0000005976387220 */ /* 0x020fe20000400000 */
[----:B------:R-:W-:Y:S01]  /*3bd0*/  IADD3 R121, P0, R112, 0x80, RZ ;  /* 0x0000008070797810 */ /* 0x000fe20007f1e0ff */
[----:B------:R-:W-:Y:S01]  /*3be0*/  BSSY B1, `(.L_x_42) ;  /* 0x000000c000017945 */ /* 0x000fe20003800000 */
[----:B------:R-:W-:Y:S01]  /*3bf0*/  ISETP.GT.AND P2, PT, R4, 0x10, PT ;  /* 0x000000100400780c */ /* 0x000fe20003f44270 */
[----:B0-----:R-:W-:Y:S02]  /*3c00*/  FFMA R57, R63, R88, R56 ;  /* 0x000000583f397223 */ /* 0x001fe40000000038 */
[----:B------:R-:W-:Y:S01]  /*3c10*/  IMAD.X R113, RZ, RZ, R113, P0 ;  /* 0x000000ffff717224 */ /* 0x000fe200000e0671 */
[----:B------:R-:W-:Y:S01]  /*3c20*/  ISETP.GT.AND P0, PT, R3, RZ, P2 ;  /* 0x000000ff0300720c */ /* 0x000fe20001704270 */
[----:B---3--:R-:W-:Y:S01]  /*3c30*/  IMAD.WIDE.U32 R58, R121, R10, R102 ;  /* 0x0000000a793a7225 */ /* 0x008fe200078e0066 */
[----:B------:R0:W-:Y:S01]  /*3c40*/  @P1 STG.E desc[UR44][R20.64+0x24], R57 ;  /* 0x0000243914001986 */ /* 0x0001e2000c10192c */
[----:B------:R-:W-:-:S02]  /*3c50*/  P2R R112, PR, RZ, 0x4 ;  /* 0x00000004ff707803 */ /* 0x000fc40000000000 */
[----:B------:R-:W-:-:S04]  /*3c60*/  IMAD R56, R113, R10, RZ ;  /* 0x0000000a71387224 */ /* 0x000fc800078e02ff */
[----:B------:R-:W-:-:S04]  /*3c70*/  IMAD R63, R121, R11, R56 ;  /* 0x0000000b793f7224 */ /* 0x000fc800078e0238 */
[----:B------:R-:W-:Y:S05]  /*3c80*/  @!P0 BRA `(.L_x_43) ;  /* 0x0000000000048947 */ /* 0x000fea0003800000 */
[----:B------:R3:W5:Y:S02]  /*3c90*/  LDG.E.LTC128B R118, desc[UR44][R8.64+0x40] ;  /* 0x0000402c08767981 */ /* 0x000764000c1e1920 */
.L_x_43:
[----:B------:R-:W-:Y:S05]  /*3ca0*/  BSYNC B1 ;  /* 0x0000000000017941 */ /* 0x000fea0003800000 */
.L_x_42:
[----:B-----5:R-:W-:Y:S01]  /*3cb0*/  FMUL R11, R118, R89 ;  /* 0x00000059760b7220 */ /* 0x020fe20000400000 */
[----:B------:R-:W-:Y:S01]  /*3cc0*/  IADD3 R59, R63, R59, RZ ;  /* 0x0000003b3f3b7210 */ /* 0x000fe20007ffe0ff */
[----:B0-----:R-:W-:Y:S01]  /*3cd0*/  IMAD.WIDE.U32 R56, R121, R10, R108 ;  /* 0x0000000a79387225 */ /* 0x001fe200078e006c */
[----:B------:R-:W-:-:S03]  /*3ce0*/  ISETP.GT.AND P1, PT, R4, 0x11, PT ;  /* 0x000000110400780c */ /* 0x000fc60003f24270 */
[----:B------:R-:W-:Y:S01]  /*3cf0*/  FFMA R107, R64, R88, R11 ;  /* 0x00000058406b7223 */ /* 0x000fe2000000000b */
[----:B------:R-:W-:Y:S01]  /*3d00*/  BSSY B1, `(.L_x_44) ;  /* 0x0000019000017945 */ /* 0x000fe20003800000 */
[----:B------:R-:W-:-:S03]  /*3d10*/  IMAD.WIDE.U32 R60, R19, R106, R58 ;  /* 0x0000006a133c7225 */ /* 0x000fc600078e003a */
[----:B------:R0:W-:Y:S01]  /*3d20*/  @P0 STG.E desc[UR44][R14.64+0x40], R107 ;  /* 0x0000406b0e000986 */ /* 0x0001e2000c10192c */
[----:B------:R-:W-:Y:S01]  /*3d30*/  IMAD.IADD R11, R57, 0x1, R63 ;  /* 0x00000001390b7824 */ /* 0x000fe200078e023f */
[----:B------:R-:W-:Y:S01]  /*3d40*/  LEA R58, P0, R56, R104, 0x2 ;  /* 0x00000068383a7211 */ /* 0x000fe200078010ff */
[----:B------:R-:W-:-:S03]  /*3d50*/  IMAD.WIDE.U32 R114, R121, R10, R114 ;  /* 0x0000000a79727225 */ /* 0x000fc600078e0072 */
[----:B------:R-:W-:Y:S01]  /*3d60*/  LEA.HI.X R59, R56, R105, R11, 0x2, P0 ;  /* 0x00000069383b7211 */ /* 0x000fe200000f140b */
[----:B------:R-:W-:Y:S01]  /*3d70*/  IMAD.IADD R11, R123, 0x1, R61 ;  /* 0x000000017b0b7824 */ /* 0x000fe200078e023d */
[----:B------:R-:W-:Y:S01]  /*3d80*/  LEA R10, P0, R60, R104, 0x2 ;  /* 0x000000683c0a7211 */ /* 0x000fe200078010ff */
[----:B------:R-:W-:-:S03]  /*3d90*/  IMAD.IADD R63, R63, 0x1, R115 ;  /* 0x000000013f3f7824 */ /* 0x000fc600078e0273 */
[----:B------:R-:W-:Y:S02]  /*3da0*/  LEA.HI.X R11, R60, R105, R11, 0x2, P0 ;  /* 0x000000693c0b7211 */ /* 0x000fe400000f140b */
[----:B------:R-:W-:-:S05]  /*3db0*/  IADD3 R110, P0, R110, R114, RZ ;  /* 0x000000726e6e7210 */ /* 0x000fca0007f1e0ff */
[----:B------:R-:W-:Y:S01]  /*3dc0*/  IMAD.X R108, R63, 0x1, R109, P0 ;  /* 0x000000013f6c7824 */ /* 0x000fe200000e066d */
[----:B------:R-:W-:-:S05]  /*3dd0*/  IADD3 R56, P0, R102, R114, RZ ;  /* 0x0000007266387210 */ /* 0x000fca0007f1e0ff */
[----:B------:R-:W-:Y:S01]  /*3de0*/  IMAD.X R57, R103, 0x1, R63, P0 ;  /* 0x0000000167397824 */ /* 0x000fe200000e063f */
[C---:B------:R-:W-:Y:S02]  /*3df0*/  LEA R60, P0, R110.reuse, R104, 0x2 ;  /* 0x000000686e3c7211 */ /* 0x040fe400078010ff */
[----:B------:R-:W-:Y:S01]  /*3e00*/  P2R R103, PR, RZ, 0x2 ;  /* 0x00000002ff677803 */ /* 0x000fe20000000000 */
[----:B0-----:R-:W-:Y:S01]  /*3e10*/  IMAD.WIDE.U32 R106, R19, R106, R56 ;  /* 0x0000006a136a7225 */ /* 0x001fe200078e0038 */
[----:B------:R-:W-:-:S03]  /*3e20*/  LEA.HI.X R61, R110, R105, R108, 0x2, P0 ;  /* 0x000000696e3d7211 */ /* 0x000fc600000f146c */
[----:B------:R-:W-:Y:S01]  /*3e30*/  IMAD.IADD R19, R123, 0x1, R107 ;  /* 0x000000017b137824 */ /* 0x000fe200078e026b */
[----:B------:R-:W-:-:S04]  /*3e40*/  LEA R56, P0, R106, R104, 0x2 ;  /* 0x000000686a387211 */ /* 0x000fc800078010ff */
[----:B------:R-:W-:Y:S02]  /*3e50*/  LEA.HI.X R57, R106, R105, R19, 0x2, P0 ;  /* 0x000000696a397211 */ /* 0x000fe400000f1413 */
[----:B------:R-:W-:-:S13]  /*3e60*/  ISETP.GT.AND P0, PT, R3, RZ, P1 ;  /* 0x000000ff0300720c */ /* 0x000fda0000f04270 */
[----:B------:R-:W-:Y:S05]  /*3e70*/  @!P0 BRA `(.L_x_45) ;  /* 0x0000000000048947 */ /* 0x000fea0003800000 */
[----:B------:R0:W5:Y:S02]  /*3e80*/  LDG.E.LTC128B R118, desc[UR44][R8.64+0x44] ;  /* 0x0000442c08767981 */ /* 0x000164000c1e1920 */
.L_x_45:
[----:B------:R-:W-:Y:S05]  /*3e90*/  BSYNC B1 ;  /* 0x0000000000017941 */ /* 0x000fea0003800000 */
.L_x_44:
[----:B-----5:R-:W-:Y:S01]  /*3ea0*/  FMUL R62, R118, R89 ;  /* 0x00000059763e7220 */ /* 0x020fe20000400000 */
[----:B------:R-:W-:Y:S03]  /*3eb0*/  BSSY B1, `(.L_x_46) ;  /* 0x0000006000017945 */ /* 0x000fe60003800000 */
[----:B------:R-:W-:-:S05]  /*3ec0*/  FFMA R65, R65, R88, R62 ;  /* 0x0000005841417223 */ /* 0x000fca000000003e */
[----:B------:R0:W-:Y:S01]  /*3ed0*/  @P0 STG.E desc[UR44][R14.64+0x44], R65 ;  /* 0x000044410e000986 */ /* 0x0001e2000c10192c */
[----:B------:R-:W-:-:S13]  /*3ee0*/  ISETP.GT.AND P0, PT, R3, 0x8, P2 ;  /* 0x000000080300780c */ /* 0x000fda0001704270 */
[----:B0-----:R-:W-:Y:S05]  /*3ef0*/  @!P0 BRA `(.L_x_47) ;  /* 0x0000000000048947 */ /* 0x001fea0003800000 */
[----:B------:R0:W5:Y:S02]  /*3f00*/  LDG.E.LTC128B R118, desc[UR44][R12.64+0x40] ;  /* 0x0000402c0c767981 */ /* 0x000164000c1e1920 */
.L_x_47:
[----:B------:R-:W-:Y:S05]  /*3f10*/  BSYNC B1 ;  /* 0x0000000000017941 */ /* 0x000fea0003800000 */
.L_x_46:
[----:B-----5:R-:W-:Y:S01]  /*3f20*/  FMUL R19, R118, R89 ;  /* 0x0000005976137220 */ /* 0x020fe20000400000 */
[----:B------:R-:W-:Y:S03]  /*3f30*/  BSSY B1, `(.L_x_48) ;  /* 0x0000006000017945 */ /* 0x000fe60003800000 */
[----:B------:R-:W-:-:S05]  /*3f40*/  FFMA R19, R66, R88, R19 ;  /* 0x0000005842137223 */ /* 0x000fca0000000013 */
[----:B------:R0:W-:Y:S01]  /*3f50*/  @P0 STG.E desc[UR44][R20.64+0x40], R19 ;  /* 0x0000401314000986 */ /* 0x0001e2000c10192c */
[----:B------:R-:W-:-:S13]  /*3f60*/  ISETP.GT.AND P0, PT, R3, 0x8, P1 ;  /* 0x000000080300780c */ /* 0x000fda0000f04270 */
[----:B0-----:R-:W-:Y:S05]  /*3f70*/  @!P0 BRA `(.L_x_49) ;  /* 0x0000000000048947 */ /* 0x001fea0003800000 */
[----:B------:R0:W5:Y:S02]  /*3f80*/  LDG.E.LTC128B R118, desc[UR44][R12.64+0x44] ;  /* 0x0000442c0c767981 */ /* 0x000164000c1e1920 */
.L_x_49:
[----:B------:R-:W-:Y:S05]  /*3f90*/  BSYNC B1 ;  /* 0x0000000000017941 */ /* 0x000fea0003800000 */
.L_x_48:
[----:B-----5:R-:W-:Y:S01]  /*3fa0*/  FMUL R62, R118, R89 ;  /* 0x00000059763e7220 */ /* 0x020fe20000400000 */
[----:B------:R-:W-:Y:S01]  /*3fb0*/  ISETP.GT.AND P2, PT, R4, 0x18, PT ;  /* 0x000000180400780c */ /* 0x000fe20003f44270 */
[----:B------:R-:W-:Y:S02]  /*3fc0*/  BSSY B1, `(.L_x_50) ;  /* 0x0000007000017945 */ /* 0x000fe40003800000 */
[----:B------:R-:W-:Y:S01]  /*3fd0*/  FFMA R67, R67, R88, R62 ;  /* 0x0000005843437223 */ /* 0x000fe2000000003e */
[----:B------:R-:W-:-:S04]  /*3fe0*/  P2R R102, PR, RZ, 0x4 ;  /* 0x00000004ff667803 */ /* 0x000fc80000000000 */
[----:B------:R0:W-:Y:S01]  /*3ff0*/  @P0 STG.E desc[UR44][R20.64+0x44], R67 ;  /* 0x0000444314000986 */ /* 0x0001e2000c10192c */
[----:B------:R-:W-:-:S13]  /*4000*/  ISETP.GT.AND P0, PT, R3, RZ, P2 ;  /* 0x000000ff0300720c */ /* 0x000fda0001704270 */
[----:B0-----:R-:W-:Y:S05]  /*4010*/  @!P0 BRA `(.L_x_51) ;  /* 0x0000000000048947 */ /* 0x001fea0003800000 */
[----:B------:R0:W5:Y:S02]  /*4020*/  LDG.E.LTC128B R118, desc[UR44][R8.64+0x60] ;  /* 0x0000602c08767981 */ /* 0x000164000c1e1920 */
.L_x_51:
[----:B------:R-:W-:Y:S05]  /*4030*/  BSYNC B1 ;  /* 0x0000000000017941 */ /* 0x000fea0003800000 */
.L_x_50:
        /* <DEDUP_REMOVED lines=9> */
.L_x_53:
[----:B------:R-:W-:Y:S05]  /*40d0*/  BSYNC B1 ;  /* 0x0000000000017941 */ /* 0x000fea0003800000 */
.L_x_52:
[----:B-----5:R-:W-:Y:S01]  /*40e0*/  FMUL R62, R118, R89 ;  /* 0x00000059763e7220 */ /* 0x020fe20000400000 */
[----:B------:R-:W-:Y:S03]  /*40f0*/  BSSY B1, `(.L_x_54) ;  /* 0x0000006000017945 */ /* 0x000fe60003800000 */
[----:B------:R-:W-:-:S05]  /*4100*/  FFMA R69, R69, R88, R62 ;  /* 0x0000005845457223 */ /* 0x000fca000000003e */
[----:B------:R0:W-:Y:S01]  /*4110*/  @P0 STG.E desc[UR44][R14.64+0x64], R69 ;  /* 0x000064450e000986 */ /* 0x0001e2000c10192c */
[----:B------:R-:W-:-:S13]  /*4120*/  ISETP.GT.AND P0, PT, R3, 0x8, P2 ;  /* 0x000000080300780c */ /* 0x000fda0001704270 */
[----:B0-----:R-:W-:Y:S05]  /*4130*/  @!P0 BRA `(.L_x_55) ;  /* 0x0000000000048947 */ /* 0x001fea0003800000 */
[----:B------:R0:W5:Y:S02]  /*4140*/  LDG.E.LTC128B R118, desc[UR44][R12.64+0x60] ;  /* 0x0000602c0c767981 */ /* 0x000164000c1e1920 */
.L_x_55:
[----:B------:R-:W-:Y:S05]  /*4150*/  BSYNC B1 ;  /* 0x0000000000017941 */ /* 0x000fea0003800000 */
.L_x_54:
[----:B-----5:R-:W-:Y:S01]  /*4160*/  FMUL R19, R118, R89 ;  /* 0x0000005976137220 */ /* 0x020fe20000400000 */
[----:B------:R-:W-:Y:S03]  /*4170*/  BSSY B1, `(.L_x_56) ;  /* 0x0000006000017945 */ /* 0x000fe60003800000 */
[----:B------:R-:W-:-:S05]  /*4180*/  FFMA R19, R70, R88, R19 ;  /* 0x0000005846137223 */ /* 0x000fca0000000013 */
[----:B------:R0:W-:Y:S01]  /*4190*/  @P0 STG.E desc[UR44][R20.64+0x60], R19 ;  /* 0x0000601314000986 */ /* 0x0001e2000c10192c */
[----:B------:R-:W-:-:S13]  /*41a0*/  ISETP.GT.AND P0, PT, R3, 0x8, P1 ;  /* 0x000000080300780c */ /* 0x000fda0000f04270 */
[----:B0-----:R-:W-:Y:S05]  /*41b0*/  @!P0 BRA `(.L_x_57) ;  /* 0x0000000000048947 */ /* 0x001fea0003800000 */
[----:B------:R0:W5:Y:S02]  /*41c0*/  LDG.E.LTC128B R118, desc[UR44][R12.64+0x64] ;  /* 0x0000642c0c767981 */ /* 0x000164000c1e1920 */
.L_x_57:
[----:B------:R-:W-:Y:S05]  /*41d0*/  BSYNC B1 ;  /* 0x0000000000017941 */ /* 0x000fea0003800000 */
.L_x_56:
        /* <DEDUP_REMOVED lines=9> */
.L_x_59:
[----:B------:R-:W-:Y:S05]  /*4270*/  BSYNC B1 ;  /* 0x0000000000017941 */ /* 0x000fea0003800000 */
.L_x_58:
        /* <DEDUP_REMOVED lines=9> */
.L_x_61:
[----:B------:R-:W-:Y:S05]  /*4310*/  BSYNC B1 ;  /* 0x0000000000017941 */ /* 0x000fea0003800000 */
.L_x_60:
[----:B-----5:R-:W-:Y:S01]  /*4320*/  FMUL R62, R118, R89 ;  /* 0x00000059763e7220 */ /* 0x020fe20000400000 */
[----:B------:R-:W-:Y:S03]  /*4330*/  BSSY B1, `(.L_x_62) ;  /* 0x0000006000017945 */ /* 0x000fe60003800000 */
[----:B------:R-:W-:-:S05]  /*4340*/  FFMA R73, R73, R88, R62 ;  /* 0x0000005849497223 */ /* 0x000fca000000003e */
[----:B------:R0:W-:Y:S01]  /*4350*/  @P0 STG.E desc[UR44][R14.64+0x84], R73 ;  /* 0x000084490e000986 */ /* 0x0001e2000c10192c */
[----:B------:R-:W-:-:S13]  /*4360*/  ISETP.GT.AND P0, PT, R3, 0x8, P2 ;  /* 0x000000080300780c */ /* 0x000fda0001704270 */
[----:B0-----:R-:W-:Y:S05]  /*4370*/  @!P0 BRA `(.L_x_63) ;  /* 0x0000000000048947 */ /* 0x001fea0003800000 */
[----:B------:R0:W5:Y:S02]  /*4380*/  LDG.E.LTC128B R118, desc[UR44][R12.64+0x80] ;  /* 0x0000802c0c767981 */ /* 0x000164000c1e1920 */
.L_x_63:
[----:B------:R-:W-:Y:S05]  /*4390*/  BSYNC B1 ;  /* 0x0000000000017941 */ /* 0x000fea0003800000 */
.L_x_62:
[----:B-----5:R-:W-:Y:S01]  /*43a0*/  FMUL R19, R118, R89 ;  /* 0x0000005976137220 */ /* 0x020fe20000400000 */
[----:B------:R-:W-:Y:S03]  /*43b0*/  BSSY B1, `(.L_x_64) ;  /* 0x0000006000017945 */ /* 0x000fe60003800000 */
[----:B------:R-:W-:-:S05]  /*43c0*/  FFMA R19, R74, R88, R19 ;  /* 0x000000584a137223 */ /* 0x000fca0000000013 */
[----:B------:R0:W-:Y:S01]  /*43d0*/  @P0 STG.E desc[UR44][R20.64+0x80], R19 ;  /* 0x0000801314000986 */ /* 0x0001e2000c10192c */
[----:B------:R-:W-:-:S13]  /*43e0*/  ISETP.GT.AND P0, PT, R3, 0x8, P1 ;  /* 0x000000080300780c */ /* 0x000fda0000f04270 */
[----:B0-----:R-:W-:Y:S05]  /*43f0*/  @!P0 BRA `(.L_x_65) ;  /* 0x0000000000048947 */ /* 0x001fea0003800000 */
[----:B------:R0:W5:Y:S02]  /*4400*/  LDG.E.LTC128B R118, desc[UR44][R12.64+0x84] ;  /* 0x0000842c0c767981 */ /* 0x000164000c1e1920 */
.L_x_65:
[----:B------:R-:W-:Y:S05]  /*4410*/  BSYNC B1 ;  /* 0x0000000000017941 */ /* 0x000fea0003800000 */
.L_x_64:
        /* <DEDUP_REMOVED lines=9> */
.L_x_67:
[----:B------:R-:W-:Y:S05]  /*44b0*/  BSYNC B1 ;  /* 0x0000000000017941 */ /* 0x000fea0003800000 */
.L_x_66:
[----:B-----5:R-:W-:Y:S01]  /*44c0*/  FMUL R19, R118, R89 ;  /* 0x0000005976137220 */ /* 0x020fe20000400000 */
[----:B------:R-:W-:Y:S01]  /*44d0*/  ISETP.GT.AND P5, PT, R4, 0x29, PT ;  /* 0x000000290400780c */ /* 0x000fe20003fa4270 */
[----:B------:R-:W-:Y:S02]  /*44e0*/  BSSY B1, `(.L_x_68) ;  /* 0x0000007000017945 */ /* 0x000fe40003800000 */
[----:B------:R-:W-:-:S05]  /*44f0*/  FFMA R19, R76, R88, R19 ;  /* 0x000000584c137223 */ /* 0x000fca0000000013 */
[----:B------:R1:W-:Y:S01]  /*4500*/  @P0 STG.E desc[UR44][R14.64+0xa0], R19 ;  /* 0x0000a0130e000986 */ /* 0x0003e2000c10192c */
[----:B------:R-:W-:Y:S02]  /*4510*/  ISETP.GT.AND P0, PT, R3, RZ, P5 ;  /* 0x000000ff0300720c */ /* 0x000fe40002f04270 */
[----:B-1----:R-:W-:-:S11]  /*4520*/  P2R R19, PR, RZ, 0x20 ;  /* 0x00000020ff137803 */ /* 0x002fd60000000000 */
[----:B------:R-:W-:Y:S05]  /*4530*/  @!P0 BRA `(.L_x_69) ;  /* 0x0000000000048947 */ /* 0x000fea0003800000 */
[----:B------:R1:W5:Y:S02]  /*4540*/  LDG.E.LTC128B R118, desc[UR44][R8.64+0xa4] ;  /* 0x0000a42c08767981 */ /* 0x000364000c1e1920 */
.L_x_69:
[----:B------:R-:W-:Y:S05]  /*4550*/  BSYNC B1 ;  /* 0x0000000000017941 */ /* 0x000fea0003800000 */
.L_x_68:
[----:B-----5:R-:W-:Y:S01]  /*4560*/  FMUL R62, R118, R89 ;  /* 0x00000059763e7220 */ /* 0x020fe20000400000 */
[----:B------:R-:W-:Y:S03]  /*4570*/  BSSY B1, `(.L_x_70) ;  /* 0x0000006000017945 */ /* 0x000fe60003800000 */
[----:B------:R-:W-:-:S05]  /*4580*/  FFMA R77, R77, R88, R62 ;  /* 0x000000584d4d7223 */ /* 0x000fca000000003e */
[----:B------:R0:W-:Y:S01]  /*4590*/  @P0 STG.E desc[UR44][R14.64+0xa4], R77 ;  /* 0x0000a44d0e000986 */ /* 0x0001e2000c10192c */
[----:B------:R-:W-:-:S13]  /*45a0*/  ISETP.GT.AND P0, PT, R3, 0x8, P1 ;  /* 0x000000080300780c */ /* 0x000fda0000f04270 */
[----:B0-----:R-:W-:Y:S05]  /*45b0*/  @!P0 BRA `(.L_x_71) ;  /* 0x0000000000048947 */ /* 0x001fea0003800000 */
[----:B------:R0:W5:Y:S02]  /*45c0*/  LDG.E.LTC128B R118, desc[UR44][R12.64+0xa0] ;  /* 0x0000a02c0c767981 */ /* 0x000164000c1e1920 */
.L_x_71:
[----:B------:R-:W-:Y:S05]  /*45d0*/  BSYNC B1 ;  /* 0x0000000000017941 */ /* 0x000fea0003800000 */
.L_x_70:
[----:B-----5:R-:W-:Y:S01]  /*45e0*/  FMUL R19, R118, R89 ;  /* 0x0000005976137220 */ /* 0x020fe20000400000 */
[----:B------:R-:W-:Y:S03]  /*45f0*/  BSSY B1, `(.L_x_72) ;  /* 0x0000006000017945 */ /* 0x000fe60003800000 */
[----:B------:R-:W-:-:S05]  /*4600*/  FFMA R19, R78, R88, R19 ;  /* 0x000000584e137223 */ /* 0x000fca0000000013 */
[----:B------:R0:W-:Y:S01]  /*4610*/  @P0 STG.E desc[UR44][R20.64+0xa0], R19 ;  /* 0x0000a01314000986 */ /* 0x0001e2000c10192c */
[----:B------:R-:W-:-:S13]  /*4620*/  ISETP.GT.AND P0, PT, R3, 0x8, P5 ;  /* 0x000000080300780c */ /* 0x000fda0002f04270 */
[----:B0-----:R-:W-:Y:S05]  /*4630*/  @!P0 BRA `(.L_x_73) ;  /* 0x0000000000048947 */ /* 0x001fea0003800000 */
[----:B------:R0:W5:Y:S02]  /*4640*/  LDG.E.LTC128B R118, desc[UR44][R12.64+0xa4] ;  /* 0x0000a42c0c767981 */ /* 0x000164000c1e1920 */
.L_x_73:
[----:B------:R-:W-:Y:S05]  /*4650*/  BSYNC B1 ;  /* 0x0000000000017941 */ /* 0x000fea0003800000 */
.L_x_72:
[----:B-----5:R-:W-:Y:S01]  /*4660*/  FMUL R62, R118, R89 ;  /* 0x00000059763e7220 */ /* 0x020fe20000400000 */
[----:B------:R-:W-:Y:S01]  /*4670*/  ISETP.GT.AND P3, PT, R4, 0x30, PT ;  /* 0x000000300400780c */ /* 0x000fe20003f64270 */
[----:B------:R-:W-:Y:S02]  /*4680*/  BSSY B1, `(.L_x_74) ;  /* 0x0000006000017945 */ /* 0x000fe40003800000 */
[----:B------:R-:W-:-:S05]  /*4690*/  FFMA R79, R79, R88, R62 ;  /* 0x000000584f4f7223 */ /* 0x000fca000000003e */
[----:B------:R0:W-:Y:S01]  /*46a0*/  @P0 STG.E desc[UR44][R20.64+0xa4], R79 ;  /* 0x0000a44f14000986 */ /* 0x0001e2000c10192c */
[----:B------:R-:W-:-:S13]  /*46b0*/  ISETP.GT.AND P0, PT, R3, RZ, P3 ;  /* 0x000000ff0300720c */ /* 0x000fda0001f04270 */
[----:B0-----:R-:W-:Y:S05]  /*46c0*/  @!P0 BRA `(.L_x_75) ;  /* 0x0000000000048947 */ /* 0x001fea0003800000 */
[----:B------:R0:W5:Y:S02]  /*46d0*/  LDG.E.LTC128B R118, desc[UR44][R8.64+0xc0] ;  /* 0x0000c02c08767981 */ /* 0x000164000c1e1920 */
.L_x_75:
[----:B------:R-:W-:Y:S05]  /*46e0*/  BSYNC B1 ;  /* 0x0000000000017941 */ /* 0x000fea0003800000 */
.L_x_74:
        /* <DEDUP_REMOVED lines=8> */
.L_x_77:
[----:B------:R-:W-:Y:S05]  /*4770*/  BSYNC B1 ;  /* 0x0000000000017941 */ /* 0x000fea0003800000 */
.L_x_76:
[----:B-----5:R-:W-:Y:S01]  /*4780*/  FMUL R62, R118, R89 ;  /* 0x00000059763e7220 */ /* 0x020fe20000400000 */
[----:B------:R-:W-:Y:S03]  /*4790*/  BSSY B1, `(.L_x_78) ;  /* 0x0000006000017945 */ /* 0x000fe60003800000 */
[----:B------:R-:W-:-:S05]  /*47a0*/  FFMA R81, R81, R88, R62 ;  /* 0x0000005851517223 */ /* 0x000fca000000003e */
[----:B------:R0:W-:Y:S01]  /*47b0*/  @P0 STG.E desc[UR44][R14.64+0xc4], R81 ;  /* 0x0000c4510e000986 */ /* 0x0001e2000c10192c */
[----:B------:R-:W-:-:S13]  /*47c0*/  ISETP.GT.AND P0, PT, R3, 0x8, P3 ;  /* 0x000000080300780c */ /* 0x000fda0001f04270 */
[----:B0-----:R-:W-:Y:S05]  /*47d0*/  @!P0 BRA `(.L_x_79) ;  /* 0x0000000000048947 */ /* 0x001fea0003800000 */
[----:B------:R0:W5:Y:S02]  /*47e0*/  LDG.E.LTC128B R118, desc[UR44][R12.64+0xc0] ;  /* 0x0000c02c0c767981 */ /* 0x000164000c1e1920 */
.L_x_79:
[----:B------:R-:W-:Y:S05]  /*47f0*/  BSYNC B1 ;  /* 0x0000000000017941 */ /* 0x000fea0003800000 */
.L_x_78:
[----:B-----5:R-:W-:Y:S01]  /*4800*/  FMUL R19, R118, R89 ;  /* 0x0000005976137220 */ /* 0x020fe20000400000 */
[----:B------:R-:W-:Y:S03]  /*4810*/  BSSY B1, `(.L_x_80) ;  /* 0x0000006000017945 */ /* 0x000fe60003800000 */
[----:B------:R-:W-:-:S05]  /*4820*/  FFMA R19, R82, R88, R19 ;  /* 0x0000005852137223 */ /* 0x000fca0000000013 */
[----:B------:R0:W-:Y:S01]  /*4830*/  @P0 STG.E desc[UR44][R20.64+0xc0], R19 ;  /* 0x0000c01314000986 */ /* 0x0001e2000c10192c */
[----:B------:R-:W-:-:S13]  /*4840*/  ISETP.GT.AND P0, PT, R3, 0x8, P2 ;  /* 0x000000080300780c */ /* 0x000fda0001704270 */
[----:B0-----:R-:W-:Y:S05]  /*4850*/  @!P0 BRA `(.L_x_81) ;  /* 0x0000000000048947 */ /* 0x001fea0003800000 */
[----:B------:R0:W5:Y:S02]  /*4860*/  LDG.E.LTC128B R118, desc[UR44][R12.64+0xc4] ;  /* 0x0000c42c0c767981 */ /* 0x000164000c1e1920 */
.L_x_81:
[----:B------:R-:W-:Y:S05]  /*4870*/  BSYNC B1 ;  /* 0x0000000000017941 */ /* 0x000fea0003800000 */
.L_x_80:
        /* <DEDUP_REMOVED lines=8> */
.L_x_83:
[----:B------:R-:W-:Y:S05]  /*4900*/  BSYNC B1 ;  /* 0x0000000000017941 */ /* 0x000fea0003800000 */
.L_x_82:
[----:B-----5:R-:W-:Y:S01]  /*4910*/  FMUL R19, R118, R89 ;  /* 0x0000005976137220 */ /* 0x020fe20000400000 */
[----:B------:R-:W-:Y:S03]  /*4920*/  BSSY B1, `(.L_x_84) ;  /* 0x000000d000017945 */ /* 0x000fe60003800000 */
[----:B------:R-:W-:-:S05]  /*4930*/  FFMA R19, R84, R88, R19 ;  /* 0x0000005854137223 */ /* 0x000fca0000000013 */
[----:B------:R0:W-:Y:S01]  /*4940*/  @P0 STG.E desc[UR44][R14.64+0xe0], R19 ;  /* 0x0000e0130e000986 */ /* 0x0001e2000c10192c */
[----:B------:R-:W-:-:S05]  /*4950*/  IADD3 R64, P0, R101, R20, RZ ;  /* 0x0000001465407210 */ /* 0x000fca0007f1e0ff */
[----:B------:R-:W-:Y:S01]  /*4960*/  IMAD.X R65, R5, 0x1, R21, P0 ;  /* 0x0000000105417824 */ /* 0x000fe200000e0615 */
[----:B------:R-:W-:-:S05]  /*4970*/  IADD3 R66, P0, R101, R20, RZ ;  /* 0x0000001465427210 */ /* 0x000fca0007f1e0ff */
[----:B------:R-:W-:Y:S01]  /*4980*/  IMAD.X R67, R5, 0x1, R21, P0 ;  /* 0x0000000105437824 */ /* 0x000fe200000e0615 */
[----:B------:R-:W-:-:S04]  /*4990*/  IADD3 R62, P0, R101, R14, RZ ;  /* 0x0000000e653e7210 */ /* 0x000fc80007f1e0ff */
[----:B------:R-:W-:Y:S02]  /*49a0*/  IADD3.X R63, R5, R15, RZ, P0, !PT ;  /* 0x0000000f053f7210 */ /* 0x000fe400007fe4ff */
[----:B------:R-:W-:-:S04]  /*49b0*/  ISETP.GT.AND P0, PT, R4, 0x39, PT ;  /* 0x000000390400780c */ /* 0x000fc80003f04270 */
[----:B------:R-:W-:-:S13]  /*49c0*/  ISETP.GT.AND P4, PT, R3, RZ, P0 ;  /* 0x000000ff0300720c */ /* 0x000fda0000784270 */
[----:B0-----:R-:W-:Y:S05]  /*49d0*/  @!P4 BRA `(.L_x_85) ;  /* 0x000000000004c947 */ /* 0x001fea0003800000 */
[----:B------:R0:W5:Y:S02]  /*49e0*/  LDG.E.LTC128B R118, desc[UR44][R8.64+0xe4] ;  /* 0x0000e42c08767981 */ /* 0x000164000c1e1920 */
.L_x_85:
[----:B------:R-:W-:Y:S05]  /*49f0*/  BSYNC B1 ;  /* 0x0000000000017941 */ /* 0x000fea0003800000 */
.L_x_84:
[----:B-----5:R-:W-:Y:S01]  /*4a00*/  FMUL R4, R118, R89 ;  /* 0x0000005976047220 */ /* 0x020fe20000400000 */
[----:B------:R-:W-:Y:S03]  /*4a10*/  BSSY B1, `(.L_x_86) ;  /* 0x0000006000017945 */ /* 0x000fe60003800000 */
[----:B------:R-:W-:-:S05]  /*4a20*/  FFMA R85, R85, R88, R4 ;  /* 0x0000005855557223 */ /* 0x000fca0000000004 */
[----:B------:R0:W-:Y:S01]  /*4a30*/  @P4 STG.E desc[UR44][R14.64+0xe4], R85 ;  /* 0x0000e4550e004986 */ /* 0x0001e2000c10192c */
[----:B------:R-:W-:-:S13]  /*4a40*/  ISETP.GT.AND P4, PT, R3, 0x8, P1 ;  /* 0x000000080300780c */ /* 0x000fda0000f84270 */
[----:B0-----:R-:W-:Y:S05]  /*4a50*/  @!P4 BRA `(.L_x_87) ;  /* 0x000000000004c947 */ /* 0x001fea0003800000 */
[----:B------:R0:W5:Y:S02]  /*4a60*/  LDG.E.LTC128B R118, desc[UR44][R12.64+0xe0] ;  /* 0x0000e02c0c767981 */ /* 0x000164000c1e1920 */
.L_x_87:
[----:B------:R-:W-:Y:S05]  /*4a70*/  BSYNC B1 ;  /* 0x0000000000017941 */ /* 0x000fea0003800000 */
.L_x_86:
[----:B-----5:R-:W-:Y:S01]  /*4a80*/  FMUL R5, R118, R89 ;  /* 0x0000005976057220 */ /* 0x020fe20000400000 */
[----:B------:R-:W-:Y:S03]  /*4a90*/  BSSY B1, `(.L_x_88) ;  /* 0x0000006000017945 */ /* 0x000fe60003800000 */
[----:B------:R-:W-:-:S05]  /*4aa0*/  FFMA R5, R86, R88, R5 ;  /* 0x0000005856057223 */ /* 0x000fca0000000005 */
[----:B------:R0:W-:Y:S01]  /*4ab0*/  @P4 STG.E desc[UR44][R20.64+0xe0], R5 ;  /* 0x0000e00514004986 */ /* 0x0001e2000c10192c */
[----:B------:R-:W-:-:S13]  /*4ac0*/  ISETP.GT.AND P4, PT, R3, 0x8, P0 ;  /* 0x000000080300780c */ /* 0x000fda0000784270 */
[----:B0-----:R-:W-:Y:S05]  /*4ad0*/  @!P4 BRA `(.L_x_89) ;  /* 0x000000000004c947 */ /* 0x001fea0003800000 */
[----:B------:R0:W5:Y:S02]  /*4ae0*/  LDG.E.LTC128B R118, desc[UR44][R12.64+0xe4] ;  /* 0x0000e42c0c767981 */ /* 0x000164000c1e1920 */
.L_x_89:
[----:B------:R-:W-:Y:S05]  /*4af0*/  BSYNC B1 ;  /* 0x0000000000017941 */ /* 0x000fea0003800000 */
.L_x_88:
[----:B-----5:R-:W-:-:S04]  /*4b00*/  FMUL R4, R118, R89 ;  /* 0x0000005976047220 */ /* 0x020fc80000400000 */
[----:B------:R-:W-:-:S05]  /*4b10*/  FFMA R87, R87, R88, R4 ;  /* 0x0000005857577223 */ /* 0x000fca0000000004 */
[----:B------:R0:W-:Y:S01]  /*4b20*/  @P4 STG.E desc[UR44][R20.64+0xe4], R87 ;  /* 0x0000e45714004986 */ /* 0x0001e2000c10192c */
[----:B------:R-:W-:-:S13]  /*4b30*/  ISETP.GT.AND P4, PT, R3, 0x80, P6 ;  /* 0x000000800300780c */ /* 0x000fda0003784270 */
[----:B------:R-:W2:Y:S01]  /*4b40*/  @P4 LDG.E.LTC128B R118, desc[UR44][R58.64] ;  /* 0x0000002c3a764981 */ /* 0x000ea2000c1e1920 */
[----:B------:R-:W-:Y:S01]  /*4b50*/  BSSY B1, `(.L_x_90) ;  /* 0x0000008000017945 */ /* 0x000fe20003800000 */
[----:B--2---:R-:W-:-:S04]  /*4b60*/  FMUL R5, R118, R89 ;  /* 0x0000005976057220 */ /* 0x004fc80000400000 */
[----:B------:R-:W-:-:S05]  /*4b70*/  FFMA R5, R24, R88, R5 ;  /* 0x0000005818057223 */ /* 0x000fca0000000005 */
[----:B------:R0:W-:Y:S01]  /*4b80*/  @P4 STG.E desc[UR44][R62.64], R5 ;  /* 0x000000053e004986 */ /* 0x0001e2000c10192c */
[----:B------:R-:W-:-:S04]  /*4b90*/  ISETP.NE.AND P4, PT, R117, RZ, PT ;  /* 0x000000ff7500720c */ /* 0x000fc80003f85270 */
[----:B------:R-:W-:-:S13]  /*4ba0*/  ISETP.GT.AND P4, PT, R3, 0x80, P4 ;  /* 0x000000800300780c */ /* 0x000fda0002784270 */
[----:B0-----:R-:W-:Y:S05]  /*4bb0*/  @!P4 BRA `(.L_x_91) ;  /* 0x000000000004c947 */ /* 0x001fea0003800000 */
[----:B------:R0:W5:Y:S02]  /*4bc0*/  LDG.E.LTC128B R118, desc[UR44][R10.64+0x4] ;  /* 0x0000042c0a767981 */ /* 0x000164000c1e1920 */
.L_x_91:
[----:B------:R-:W-:Y:S05]  /*4bd0*/  BSYNC B1 ;  /* 0x0000000000017941 */ /* 0x000fea0003800000 */
.L_x_90:
[----:B-----5:R-:W-:Y:S01]  /*4be0*/  FMUL R4, R118, R89 ;  /* 0x0000005976047220 */ /* 0x020fe20000400000 */
[----:B------:R-:W-:Y:S01]  /*4bf0*/  @P4 IMAD.MOV.U32 R5, RZ, RZ, R63 ;  /* 0x000000ffff054224 */ /* 0x000fe200078e003f */
[----:B------:R-:W-:Y:S01]  /*4c00*/  ISETP.GT.AND P6, PT, R3, 0x88, P6 ;  /* 0x000000880300780c */ /* 0x000fe200037c4270 */
[----:B------:R-:W-:Y:S01]  /*4c10*/  BSSY B1, `(.L_x_92) ;  /* 0x0000006000017945 */ /* 0x000fe20003800000 */
[----:B------:R-:W-:Y:S01]  /*4c20*/  FFMA R25, R25, R88, R4 ;  /* 0x0000005819197223 */ /* 0x000fe20000000004 */
[----:B------:R-:W-:-:S05]  /*4c30*/  @P4 IMAD.MOV.U32 R4, RZ, RZ, R62 ;  /* 0x000000ffff044224 */ /* 0x000fca00078e003e */
[----:B------:R2:W-:Y:S05]  /*4c40*/  @P4 STG.E desc[UR44][R4.64+0x4], R25 ;  /* 0x0000041904004986 */ /* 0x0005ea000c10192c */
[----:B------:R-:W-:Y:S05]  /*4c50*/  @!P6 BRA `(.L_x_93) ;  /* 0x000000000004e947 */ /* 0x000fea0003800000 */
[----:B------:R0:W5:Y:S02]  /*4c60*/  LDG.E.LTC128B R118, desc[UR44][R60.64] ;  /* 0x0000002c3c767981 */ /* 0x000164000c1e1920 */
.L_x_93:
[----:B------:R-:W-:Y:S05]  /*4c70*/  BSYNC B1 ;  /* 0x0000000000017941 */ /* 0x000fea0003800000 */
.L_x_92:
[----:B--2--5:R-:W-:Y:S01]  /*4c80*/  FMUL R5, R118, R89 ;  /* 0x0000005976057220 */ /* 0x024fe20000400000 */
[----:B------:R-:W-:Y:S01]  /*4c90*/  ISETP.NE.AND P4, PT, R117, RZ, PT ;  /* 0x000000ff7500720c */ /* 0x000fe20003f85270 */
[----:B------:R-:W-:Y:S02]  /*4ca0*/  BSSY B1, `(.L_x_94) ;  /* 0x0000006000017945 */ /* 0x000fe40003800000 */
[----:B------:R-:W-:Y:S01]  /*4cb0*/  FFMA R5, R26, R88, R5 ;  /* 0x000000581a057223 */ /* 0x000fe20000000005 */
[----:B------:R-:W-:-:S04]  /*4cc0*/  ISETP.GT.AND P4, PT, R3, 0x88, P4 ;  /* 0x000000880300780c */ /* 0x000fc80002784270 */
[----:B------:R2:W-:Y:S09]  /*4cd0*/  @P6 STG.E desc[UR44][R64.64], R5 ;  /* 0x0000000540006986 */ /* 0x0005f2000c10192c */
[----:B------:R-:W-:Y:S05]  /*4ce0*/  @!P4 BRA `(.L_x_95) ;  /* 0x000000000004c947 */ /* 0x000fea0003800000 */
[----:B------:R0:W5:Y:S02]  /*4cf0*/  LDG.E.LTC128B R118, desc[UR44][R56.64+0x4] ;  /* 0x0000042c38767981 */ /* 0x000164000c1e1920 */
.L_x_95:
[----:B------:R-:W-:Y:S05]  /*4d00*/  BSYNC B1 ;  /* 0x0000000000017941 */ /* 0x000fea0003800000 */
.L_x_94:
[----:B-----5:R-:W-:Y:S01]  /*4d10*/  FMUL R4, R118, R89 ;  /* 0x0000005976047220 */ /* 0x020fe20000400000 */
[----:B------:R-:W-:Y:S01]  /*4d20*/  ISETP.NE.AND P6, PT, R119, RZ, PT ;  /* 0x000000ff7700720c */ /* 0x000fe20003fc5270 */
[----:B------:R-:W-:Y:S02]  /*4d30*/  BSSY B1, `(.L_x_96) ;  /* 0x0000006000017945 */ /* 0x000fe40003800000 */
[----:B------:R-:W-:-:S05]  /*4d40*/  FFMA R27, R27, R88, R4 ;  /* 0x000000581b1b7223 */ /* 0x000fca0000000004 */
[----:B------:R0:W-:Y:S01]  /*4d50*/  @P4 STG.E desc[UR44][R66.64+0x4], R27 ;  /* 0x0000041b42004986 */ /* 0x0001e2000c10192c */
[----:B------:R-:W-:-:S13]  /*4d60*/  ISETP.GT.AND P4, PT, R3, 0x80, P6 ;  /* 0x000000800300780c */ /* 0x000fda0003784270 */
[----:B0-----:R-:W-:Y:S05]  /*4d70*/  @!P4 BRA `(.L_x_97) ;  /* 0x000000000004c947 */ /* 0x001fea0003800000 */
[----:B------:R0:W5:Y:S02]  /*4d80*/  LDG.E.LTC128B R118, desc[UR44][R10.64+0x20] ;  /* 0x0000202c0a767981 */ /* 0x000164000c1e1920 */
.L_x_97:
[----:B------:R-:W-:Y:S05]  /*4d90*/  BSYNC B1 ;  /* 0x0000000000017941 */ /* 0x000fea0003800000 */
.L_x_96:
[----:B--2--5:R-:W-:Y:S01]  /*4da0*/  FMUL R5, R118, R89 ;  /* 0x0000005976057220 */ /* 0x024fe20000400000 */
[----:B------:R-:W-:Y:S01]  /*4db0*/  @P4 IMAD.MOV.U32 R4, RZ, RZ, R62 ;  /* 0x000000ffff044224 */ /* 0x000fe200078e003e */
[----:B------:R-:W-:Y:S01]  /*4dc0*/  ISETP.NE.AND P6, PT, R120, RZ, PT ;  /* 0x000000ff7800720c */ /* 0x000fe20003fc5270 */
[----:B------:R-:W-:Y:S01]  /*4dd0*/  BSSY B1, `(.L_x_98) ;  /* 0x0000007000017945 */ /* 0x000fe20003800000 */
[----:B-1-34-:R-:W-:Y:S01]  /*4de0*/  FFMA R9, R28, R88, R5 ;  /* 0x000000581c097223 */ /* 0x01afe20000000005 */
[----:B------:R-:W-:-:S05]  /*4df0*/  @P4 IMAD.MOV.U32 R5, RZ, RZ, R63 ;  /* 0x000000ffff054224 */ /* 0x000fca00078e003f */
[----:B------:R1:W-:Y:S01]  /*4e00*/  @P4 STG.E desc[UR44][R4.64+0x20], R9 ;  /* 0x0000200904004986 */ /* 0x0003e2000c10192c */
[----:B------:R-:W-:-:S13]  /*4e10*/  ISETP.GT.AND P4, PT, R3, 0x80, P6 ;  /* 0x000000800300780c */ /* 0x000fda0003784270 */
[----:B-1----:R-:W-:Y:S05]  /*4e20*/  @!P4 BRA `(.L_x_99) ;  /* 0x000000000004c947 */ /* 0x002fea0003800000 */
[----:B------:R1:W5:Y:S02]  /*4e30*/  LDG.E.LTC128B R118, desc[UR44][R10.64+0x24] ;  /* 0x0000242c0a767981 */ /* 0x000364000c1e1920 */
.L_x_99:
[----:B------:R-:W-:Y:S05]  /*4e40*/  BSYNC B1 ;  /* 0x0000000000017941 */ /* 0x000fea0003800000 */
.L_x_98:
[----:B-----5:R-:W-:Y:S01]  /*4e50*/  FMUL R4, R118, R89 ;  /* 0x0000005976047220 */ /* 0x020fe20000400000 */
[----:B------:R-:W-:Y:S01]  /*4e60*/  @P4 IMAD.MOV.U32 R5, RZ, RZ, R63 ;  /* 0x000000ffff054224 */ /* 0x000fe200078e003f */
[----:B------:R-:W-:Y:S02]  /*4e70*/  BSSY B1, `(.L_x_100) ;  /* 0x0000008000017945 */ /* 0x000fe40003800000 */
[----:B------:R-:W-:Y:S01]  /*4e80*/  FFMA R29, R29, R88, R4 ;  /* 0x000000581d1d7223 */ /* 0x000fe20000000004 */
[----:B------:R-:W-:-:S05]  /*4e90*/  @P4 IMAD.MOV.U32 R4, RZ, RZ, R62 ;  /* 0x000000ffff044224 */ /* 0x000fca00078e003e */
[----:B------:R2:W-:Y:S01]  /*4ea0*/  @P4 STG.E desc[UR44][R4.64+0x24], R29 ;  /* 0x0000241d04004986 */ /* 0x0005e2000c10192c */
[----:B------:R-:W-:-:S04]  /*4eb0*/  ISETP.NE.AND P4, PT, R119, RZ, PT ;  /* 0x000000ff7700720c */ /* 0x000fc80003f85270 */
[----:B------:R-:W-:-:S13]  /*4ec0*/  ISETP.GT.AND P4, PT, R3, 0x88, P4 ;  /* 0x000000880300780c */ /* 0x000fda0002784270 */
[----:B--2---:R-:W-:Y:S05]  /*4ed0*/  @!P4 BRA `(.L_x_101) ;  /* 0x000000000004c947 */ /* 0x004fea0003800000 */
[----:B------:R2:W5:Y:S02]  /*4ee0*/  LDG.E.LTC128B R118, desc[UR44][R56.64+0x20] ;  /* 0x0000202c38767981 */ /* 0x000564000c1e1920 */
.L_x_101:
[----:B------:R-:W-:Y:S05]  /*4ef0*/  BSYNC B1 ;  /* 0x0000000000017941 */ /* 0x000fea0003800000 */
.L_x_100:
[----:B-----5:R-:W-:Y:S01]  /*4f00*/  FMUL R5, R118, R89 ;  /* 0x0000005976057220 */ /* 0x020fe20000400000 */
[----:B------:R-:W-:Y:S03]  /*4f10*/  BSSY B1, `(.L_x_102) ;  /* 0x0000006000017945 */ /* 0x000fe60003800000 */
[----:B------:R-:W-:-:S05]  /*4f20*/  FFMA R5, R30, R88, R5 ;  /* 0x000000581e057223 */ /* 0x000fca0000000005 */
[----:B------:R3:W-:Y:S01]  /*4f30*/  @P4 STG.E desc[UR44][R6.64+0x20], R5 ;  /* 0x0000200506004986 */ /* 0x0007e2000c10192c */
[----:B------:R-:W-:-:S13]  /*4f40*/  ISETP.GT.AND P4, PT, R3, 0x88, P6 ;  /* 0x000000880300780c */ /* 0x000fda0003784270 */
[----:B---3--:R-:W-:Y:S05]  /*4f50*/  @!P4 BRA `(.L_x_103) ;  /* 0x000000000004c947 */ /* 0x008fea0003800000 */
[----:B------:R3:W5:Y:S02]  /*4f60*/  LDG.E.LTC128B R118, desc[UR44][R56.64+0x24] ;  /* 0x0000242c38767981 */ /* 0x000764000c1e1920 */
.L_x_103:
[----:B------:R-:W-:Y:S05]  /*4f70*/  BSYNC B1 ;  /* 0x0000000000017941 */ /* 0x000fea0003800000 */
.L_x_102:
[----:B-----5:R-:W-:Y:S01]  /*4f80*/  FMUL R4, R118, R89 ;  /* 0x0000005976047220 */ /* 0x020fe20000400000 */
[----:B------:R-:W-:Y:S01]  /*4f90*/  @P4 IMAD.MOV.U32 R5, RZ, RZ, R7 ;  /* 0x000000ffff054224 */ /* 0x000fe200078e0007 */
[----:B------:R-:W-:Y:S01]  /*4fa0*/  ISETP.NE.AND P6, PT, R112, RZ, PT ;  /* 0x000000ff7000720c */ /* 0x000fe20003fc5270 */
[----:B------:R-:W-:Y:S01]  /*4fb0*/  BSSY B1, `(.L_x_104) ;  /* 0x0000007000017945 */ /* 0x000fe20003800000 */
[----:B------:R-:W-:Y:S01]  /*4fc0*/  FFMA R31, R31, R88, R4 ;  /* 0x000000581f1f7223 */ /* 0x000fe20000000004 */
[----:B------:R-:W-:-:S05]  /*4fd0*/  @P4 IMAD.MOV.U32 R4, RZ, RZ, R6 ;  /* 0x000000ffff044224 */ /* 0x000fca00078e0006 */
[----:B------:R4:W-:Y:S01]  /*4fe0*/  @P4 STG.E desc[UR44][R4.64+0x24], R31 ;  /* 0x0000241f04004986 */ /* 0x0009e2000c10192c */
[----:B------:R-:W-:-:S13]  /*4ff0*/  ISETP.GT.AND P4, PT, R3, 0x80, P6 ;  /* 0x000000800300780c */ /* 0x000fda0003784270 */
[----:B----4-:R-:W-:Y:S05]  /*5000*/  @!P4 BRA `(.L_x_105) ;  /* 0x000000000004c947 */ /* 0x010fea0003800000 */
[----:B------:R4:W5:Y:S02]  /*5010*/  LDG.E.LTC128B R118, desc[UR44][R10.64+0x40] ;  /* 0x0000402c0a767981 */ /* 0x000964000c1e1920 */
.L_x_105:
[----:B------:R-:W-:Y:S05]  /*5020*/  BSYNC B1 ;  /* 0x0000000000017941 */ /* 0x000fea0003800000 */
.L_x_104:
[----:B-----5:R-:W-:Y:S01]  /*5030*/  FMUL R5, R118, R89 ;  /* 0x0000005976057220 */ /* 0x020fe20000400000 */
[----:B------:R-:W-:Y:S01]  /*5040*/  @P4 MOV R4, R62 ;  /* 0x0000003e00044202 */ /* 0x000fe20000000f00 */
[----:B------:R-:W-:Y:S01]  /*5050*/  BSSY B1, `(.L_x_106) ;  /* 0x0000008000017945 */ /* 0x000fe20003800000 */
[----:B------:R-:W-:Y:S01]  /*5060*/  ISETP.NE.AND P6, PT, R103, RZ, PT ;  /* 0x000000ff6700720c */ /* 0x000fe20003fc5270 */
[----:B------:R-:W-:Y:S01]  /*5070*/  FFMA R9, R32, R88, R5 ;  /* 0x0000005820097223 */ /* 0x000fe20000000005 */
[----:B------:R-:W-:-:S05]  /*5080*/  @P4 IMAD.MOV.U32 R5, RZ, RZ, R63 ;  /* 0x000000ffff054224 */ /* 0x000fca00078e003f */
[----:B------:R0:W-:Y:S01]  /*5090*/  @P4 STG.E desc[UR44][R4.64+0x40], R9 ;  /* 0x0000400904004986 */ /* 0x0001e2000c10192c */
[----:B------:R-:W-:-:S13]  /*50a0*/  ISETP.GT.AND P4, PT, R3, 0x80, P6 ;  /* 0x000000800300780c */ /* 0x000fda0003784270 */
[----:B0-----:R-:W-:Y:S05]  /*50b0*/  @!P4 BRA `(.L_x_107) ;  /* 0x000000000004c947 */ /* 0x001fea0003800000 */
[----:B------:R0:W5:Y:S02]  /*50c0*/  LDG.E.LTC128B R118, desc[UR44][R10.64+0x44] ;  /* 0x0000442c0a767981 */ /* 0x000164000c1e1920 */
.L_x_107:
[----:B------:R-:W-:Y:S05]  /*50d0*/  BSYNC B1 ;  /* 0x0000000000017941 */ /* 0x000fea0003800000 */
.L_x_106:
        /* <DEDUP_REMOVED lines=8> */
[----:B0-----:R-:W-:Y:S05]  /*5160*/  @!P4 BRA `(.L_x_109) ;  /* 0x000000000004c947 */ /* 0x001fea0003800000 */
[----:B------:R0:W5:Y:S02]  /*5170*/  LDG.E.LTC128B R118, desc[UR44][R56.64+0x40] ;  /* 0x0000402c38767981 */ /* 0x000164000c1e1920 */
.L_x_109:
[----:B------:R-:W-:Y:S05]  /*5180*/  BSYNC B1 ;  /* 0x0000000000017941 */ /* 0x000fea0003800000 */
.L_x_108:
[----:B-----5:R-:W-:Y:S01]  /*5190*/  FMUL R5, R118, R89 ;  /* 0x0000005976057220 */ /* 0x020fe20000400000 */
[----:B------:R-:W-:Y:S01]  /*51a0*/  @P4 IMAD.MOV.U32 R4, RZ, RZ, R6 ;  /* 0x000000ffff044224 */ /* 0x000fe200078e0006 */
[----:B------:R-:W-:Y:S02]  /*51b0*/  BSSY B1, `(.L_x_110) ;  /* 0x0000007000017945 */ /* 0x000fe40003800000 */
[----:B------:R-:W-:Y:S01]  /*51c0*/  FFMA R9, R34, R88, R5 ;  /* 0x0000005822097223 */ /* 0x000fe20000000005 */
[----:B------:R-:W-:-:S05]  /*51d0*/  @P4 IMAD.MOV.U32 R5, RZ, RZ, R7 ;  /* 0x000000ffff054224 */ /* 0x000fca00078e0007 */
[----:B------:R0:W-:Y:S01]  /*51e0*/  @P4 STG.E desc[UR44][R4.64+0x40], R9 ;  /* 0x0000400904004986 */ /* 0x0001e2000c10192c */
[----:B------:R-:W-:-:S13]  /*51f0*/  ISETP.GT.AND P4, PT, R3, 0x88, P6 ;  /* 0x000000880300780c */ /* 0x000fda0003784270 */
[----:B0-----:R-:W-:Y:S05]  /*5200*/  @!P4 BRA `(.L_x_111) ;  /* 0x000000000004c947 */ /* 0x001fea0003800000 */
[----:B------:R0:W5:Y:S02]  /*5210*/  LDG.E.LTC128B R118, desc[UR44][R56.64+0x44] ;  /* 0x0000442c38767981 */ /* 0x000164000c1e1920 */
.L_x_111:
[----:B------:R-:W-:Y:S05]  /*5220*/  BSYNC B1 ;  /* 0x0000000000017941 */ /* 0x000fea0003800000 */
.L_x_110:
        /* <DEDUP_REMOVED lines=8> */
[----:B0-----:R-:W-:Y:S05]  /*52b0*/  @!P4 BRA `(.L_x_113) ;  /* 0x000000000004c947 */ /* 0x001fea0003800000 */
[----:B------:R0:W5:Y:S02]  /*52c0*/  LDG.E.LTC128B R118, desc[UR44][R10.64+0x60] ;  /* 0x0000602c0a767981 */ /* 0x000164000c1e1920 */
.L_x_113:
[----:B------:R-:W-:Y:S05]  /*52d0*/  BSYNC B1 ;  /* 0x0000000000017941 */ /* 0x000fea0003800000 */
.L_x_112:
[----:B-----5:R-:W-:Y:S01]  /*52e0*/  FMUL R5, R118, R89 ;  /* 0x0000005976057220 */ /* 0x020fe20000400000 */
[----:B------:R-:W-:Y:S01]  /*52f0*/  @P4 IMAD.MOV.U32 R4, RZ, RZ, R62 ;  /* 0x000000ffff044224 */ /* 0x000fe200078e003e */
[----:B------:R-:W-:Y:S01]  /*5300*/  ISETP.NE.AND P6, PT, R104, RZ, PT ;  /* 0x000000ff6800720c */ /* 0x000fe20003fc5270 */
[----:B------:R-:W-:Y:S01]  /*5310*/  BSSY B1, `(.L_x_114) ;  /* 0x0000007000017945 */ /* 0x000fe20003800000 */
[----:B------:R-:W-:Y:S01]  /*5320*/  FFMA R9, R36, R88, R5 ;  /* 0x0000005824097223 */ /* 0x000fe20000000005 */
[----:B------:R-:W-:-:S05]  /*5330*/  @P4 MOV R5, R63 ;  /* 0x0000003f00054202 */ /* 0x000fca0000000f00 */
[----:B------:R0:W-:Y:S01]  /*5340*/  @P4 STG.E desc[UR44][R4.64+0x60], R9 ;  /* 0x0000600904004986 */ /* 0x0001e2000c10192c */
[----:B------:R-:W-:-:S13]  /*5350*/  ISETP.GT.AND P4, PT, R3, 0x80, P6 ;  /* 0x000000800300780c */ /* 0x000fda0003784270 */
[----:B0-----:R-:W-:Y:S05]  /*5360*/  @!P4 BRA `(.L_x_115) ;  /* 0x000000000004c947 */ /* 0x001fea0003800000 */
[----:B------:R0:W5:Y:S02]  /*5370*/  LDG.E.LTC128B R118, desc[UR44][R10.64+0x64] ;  /* 0x0000642c0a767981 */ /* 0x000164000c1e1920 */
.L_x_115:
[----:B------:R-:W-:Y:S05]  /*5380*/  BSYNC B1 ;  /* 0x0000000000017941 */ /* 0x000fea0003800000 */
.L_x_114:
        /* <DEDUP_REMOVED lines=10> */
.L_x_117:
[----:B------:R-:W-:Y:S05]  /*5430*/  BSYNC B1 ;  /* 0x0000000000017941 */ /* 0x000fea0003800000 */
.L_x_116:
        /* <DEDUP_REMOVED lines=9> */
.L_x_119:
[----:B------:R-:W-:Y:S05]  /*54d0*/  BSYNC B1 ;  /* 0x0000000000017941 */ /* 0x000fea0003800000 */
.L_x_118:
        /* <DEDUP_REMOVED lines=10> */
.L_x_121:
[----:B------:R-:W-:Y:S05]  /*5580*/  BSYNC B1 ;  /* 0x0000000000017941 */ /* 0x000fea0003800000 */
.L_x_120:
        /* <DEDUP_REMOVED lines=10> */
.L_x_123:
[----:B------:R-:W-:Y:S05]  /*5630*/  BSYNC B1 ;  /* 0x0000000000017941 */ /* 0x000fea0003800000 */
.L_x_122:
[----:B-----5:R-:W-:Y:S01]  /*5640*/  FMUL R4, R118, R89 ;  /* 0x0000005976047220 */ /* 0x020fe20000400000 */
[----:B------:R-:W-:Y:S01]  /*5650*/  @P4 IMAD.MOV.U32 R5, RZ, RZ, R63 ;  /* 0x000000ffff054224 */ /* 0x000fe200078e003f */
[----:B------:R-:W-:Y:S02]  /*5660*/  BSSY B1, `(.L_x_124) ;  /* 0x0000008000017945 */ /* 0x000fe40003800000 */
[----:B------:R-:W-:Y:S01]  /*5670*/  FFMA R41, R41, R88, R4 ;  /* 0x0000005829297223 */ /* 0x000fe20000000004 */
[----:B------:R-:W-:-:S05]  /*5680*/  @P4 MOV R4, R62 ;  /* 0x0000003e00044202 */ /* 0x000fca0000000f00 */
[----:B------:R0:W-:Y:S01]  /*5690*/  @P4 STG.E desc[UR44][R4.64+0x84], R41 ;  /* 0x0000842904004986 */ /* 0x0001e2000c10192c */
[----:B------:R-:W-:-:S04]  /*56a0*/  ISETP.NE.AND P4, PT, R68, RZ, PT ;  /* 0x000000ff4400720c */ /* 0x000fc80003f85270 */
[----:B------:R-:W-:-:S13]  /*56b0*/  ISETP.GT.AND P4, PT, R3, 0x88, P4 ;  /* 0x000000880300780c */ /* 0x000fda0002784270 */
[----:B0-----:R-:W-:Y:S05]  /*56c0*/  @!P4 BRA `(.L_x_125) ;  /* 0x000000000004c947 */ /* 0x001fea0003800000 */
[----:B------:R0:W5:Y:S02]  /*56d0*/  LDG.E.LTC128B R118, desc[UR44][R56.64+0x80] ;  /* 0x0000802c38767981 */ /* 0x000164000c1e1920 */
.L_x_125:
[----:B------:R-:W-:Y:S05]  /*56e0*/  BSYNC B1 ;  /* 0x0000000000017941 */ /* 0x000fea0003800000 */
.L_x_124:
        /* <DEDUP_REMOVED lines=9> */
.L_x_127:
[----:B------:R-:W-:Y:S05]  /*5780*/  BSYNC B1 ;  /* 0x0000000000017941 */ /* 0x000fea0003800000 */
.L_x_126:
        /* <DEDUP_REMOVED lines=10> */
.L_x_129:
[----:B------:R-:W-:Y:S05]  /*5830*/  BSYNC B1 ;  /* 0x0000000000017941 */ /* 0x000fea0003800000 */
.L_x_128:
        /* <DEDUP_REMOVED lines=9> */
.L_x_131:
[----:B------:R-:W-:Y:S05]  /*58d0*/  BSYNC B1 ;  /* 0x0000000000017941 */ /* 0x000fea0003800000 */
.L_x_130:
[----:B-----5:R-:W-:Y:S01]  /*58e0*/  FMUL R4, R118, R89 ;  /* 0x0000005976047220 */ /* 0x020fe20000400000 */
[----:B------:R-:W-:Y:S01]  /*58f0*/  @P4 MOV R5, R63 ;  /* 0x0000003f00054202 */ /* 0x000fe20000000f00 */
[----:B------:R-:W-:Y:S02]  /*5900*/  BSSY B1, `(.L_x_132) ;  /* 0x0000007000017945 */ /* 0x000fe40003800000 */
[----:B------:R-:W-:Y:S01]  /*5910*/  FFMA R45, R45, R88, R4 ;  /* 0x000000582d2d7223 */ /* 0x000fe20000000004 */
[----:B------:R-:W-:-:S05]  /*5920*/  @P4 IMAD.MOV.U32 R4, RZ, RZ, R62 ;  /* 0x000000ffff044224 */ /* 0x000fca00078e003e */
[----:B------:R0:W-:Y:S01]  /*5930*/  @P4 STG.E desc[UR44][R4.64+0xa4], R45 ;  /* 0x0000a42d04004986 */ /* 0x0001e2000c10192c */
[----:B------:R-:W-:-:S13]  /*5940*/  ISETP.GT.AND P4, PT, R3, 0x88, P6 ;  /* 0x000000880300780c */ /* 0x000fda0003784270 */
[----:B0-----:R-:W-:Y:S05]  /*5950*/  @!P4 BRA `(.L_x_133) ;  /* 0x000000000004c947 */ /* 0x001fea0003800000 */
[----:B------:R0:W5:Y:S02]  /*5960*/  LDG.E.LTC128B R118, desc[UR44][R56.64+0xa0] ;  /* 0x0000a02c38767981 */ /* 0x000164000c1e1920 */
.L_x_133:
[----:B------:R-:W-:Y:S05]  /*5970*/  BSYNC B1 ;  /* 0x0000000000017941 */ /* 0x000fea0003800000 */
.L_x_132:
        /* <DEDUP_REMOVED lines=9> */
.L_x_135:
[----:B------:R-:W-:Y:S05]  /*5a10*/  BSYNC B1 ;  /* 0x0000000000017941 */ /* 0x000fea0003800000 */
.L_x_134:
[----:B0----5:R-:W-:Y:S01]  /*5a20*/  FMUL R4, R118, R89 ;  /* 0x0000005976047220 */ /* 0x021fe20000400000 */
        /* <DEDUP_REMOVED lines=8> */
.L_x_137:
[----:B------:R-:W-:Y:S05]  /*5ab0*/  BSYNC B1 ;  /* 0x0000000000017941 */ /* 0x000fea0003800000 */
.L_x_136:
        /* <DEDUP_REMOVED lines=9> */
.L_x_139:
[----:B------:R-:W-:Y:S05]  /*5b50*/  BSYNC B1 ;  /* 0x0000000000017941 */ /* 0x000fea0003800000 */
.L_x_138:
        /* <DEDUP_REMOVED lines=9> */
.L_x_141:
[----:B------:R-:W-:Y:S05]  /*5bf0*/  BSYNC B1 ;  /* 0x0000000000017941 */ /* 0x000fea0003800000 */
.L_x_140:
[----:B0----5:R-:W-:Y:S01]  /*5c00*/  FMUL R5, R118, R89 ;  /* 0x0000005976057220 */ /* 0x021fe20000400000 */
[----:B------:R-:W-:Y:S01]  /*5c10*/  @P3 MOV R4, R6 ;  /* 0x0000000600043202 */ /* 0x000fe20000000f00 */
[----:B------:R-:W-:Y:S01]  /*5c20*/  BSSY B1, `(.L_x_142) ;  /* 0x0000007000017945 */ /* 0x000fe20003800000 */
[----:B------:R-:W-:Y:S01]  /*5c30*/  ISETP.GT.AND P2, PT, R3, 0x88, P2 ;  /* 0x000000880300780c */ /* 0x000fe20001744270 */
[----:B------:R-:W-:Y:S01]  /*5c40*/  FFMA R9, R50, R88, R5 ;  /* 0x0000005832097223 */ /* 0x000fe20000000005 */
[----:B------:R-:W-:-:S05]  /*5c50*/  @P3 IMAD.MOV.U32 R5, RZ, RZ, R7 ;  /* 0x000000ffff053224 */ /* 0x000fca00078e0007 */
[----:B------:R0:W-:Y:S06]  /*5c60*/  @P3 STG.E desc[UR44][R4.64+0xc0], R9 ;  /* 0x0000c00904003986 */ /* 0x0001ec000c10192c */
[----:B------:R-:W-:Y:S05]  /*5c70*/  @!P2 BRA `(.L_x_143) ;  /* 0x000000000004a947 */ /* 0x000fea0003800000 */
[----:B------:R0:W5:Y:S02]  /*5c80*/  LDG.E.LTC128B R118, desc[UR44][R56.64+0xc4] ;  /* 0x0000c42c38767981 */ /* 0x000164000c1e1920 */
.L_x_143:
[----:B------:R-:W-:Y:S05]  /*5c90*/  BSYNC B1 ;  /* 0x0000000000017941 */ /* 0x000fea0003800000 */
.L_x_142:
        /* <DEDUP_REMOVED lines=9> */
.L_x_145:
[----:B------:R-:W-:Y:S05]  /*5d30*/  BSYNC B1 ;  /* 0x0000000000017941 */ /* 0x000fea0003800000 */
.L_x_144:
        /* <DEDUP_REMOVED lines=9> */
.L_x_147:
[----:B------:R-:W-:Y:S05]  /*5dd0*/  BSYNC B1 ;  /* 0x0000000000017941 */ /* 0x000fea0003800000 */
.L_x_146:
[----:B0----5:R-:W-:Y:S01]  /*5de0*/  FMUL R4, R118, R89 ;  /* 0x0000005976047220 */ /* 0x021fe20000400000 */
[----:B------:R-:W-:Y:S01]  /*5df0*/  ISETP.GT.AND P1, PT, R3, 0x88, P1 ;  /* 0x000000880300780c */ /* 0x000fe20000f24270 */
[----:B------:R-:W-:Y:S02]  /*5e00*/  BSSY B1, `(.L_x_148) ;  /* 0x0000005000017945 */ /* 0x000fe40003800000 */
[----:B------:R-:W-:-:S05]  /*5e10*/  FFMA R53, R53, R88, R4 ;  /* 0x0000005835357223 */ /* 0x000fca0000000004 */
[----:B------:R0:W-:Y:S05]  /*5e20*/  @P2 STG.E desc[UR44][R62.64+0xe4], R53 ;  /* 0x0000e4353e002986 */ /* 0x0001ea000c10192c */
[----:B------:R-:W-:Y:S05]  /*5e30*/  @!P1 BRA `(.L_x_149) ;  /* 0x0000000000049947 */ /* 0x000fea0003800000 */
[----:B------:R0:W5:Y:S02]  /*5e40*/  LDG.E.LTC128B R118, desc[UR44][R56.64+0xe0] ;  /* 0x0000e02c38767981 */ /* 0x000164000c1e1920 */
.L_x_149:
[----:B------:R-:W-:Y:S05]  /*5e50*/  BSYNC B1 ;  /* 0x0000000000017941 */ /* 0x000fea0003800000 */
.L_x_148:
        /* <DEDUP_REMOVED lines=9> */
.L_x_151:
[----:B------:R-:W-:Y:S05]  /*5ef0*/  BSYNC B1 ;  /* 0x0000000000017941 */ /* 0x000fea0003800000 */
.L_x_150:
[----:B-----5:R-:W-:-:S04]  /*5f00*/  FMUL R118, R118, R89 ;  /* 0x0000005976767220 */ /* 0x020fc80000400000 */
[----:B------:R-:W-:Y:S01]  /*5f10*/  FFMA R55, R55, R88, R118 ;  /* 0x0000005837377223 */ /* 0x000fe20000000076 */
[----:B------:R-:W-:Y:S06]  /*5f20*/  @!P0 BRA `(.L_x_152) ;  /* 0x00000010007c8947 */ /* 0x000fec0003800000 */
[----:B------:R0:W-:Y:S01]  /*5f30*/  STG.E desc[UR44][R6.64+0xe4], R55 ;  /* 0x0000e43706007986 */ /* 0x0001e2000c10192c */
[----:B------:R-:W-:Y:S05]  /*5f40*/  BRA `(.L_x_152) ;  /* 0x0000001000747947 */ /* 0x000fea0003800000 */
.L_x_29:
[----:B------:R-:W-:Y:S01]  /*5f50*/  ULDC.64 UR4, c[0x0][0x5c0] ;  /* 0x0001700000047ab9 */ /* 0x000fe20000000a00 */
[----:B------:R-:W-:Y:S01]  /*5f60*/  ISETP.GT.AND P4, PT, R4, 0x1, PT ;  /* 0x000000010400780c */ /* 0x000fe20003f84270 */
[-C--:B------:R-:W-:Y:S01]  /*5f70*/  FMUL R5, R56, R88.reuse ;  /* 0x0000005838057220 */ /* 0x080fe20000400000 */
[----:B------:R-:W-:Y:S01]  /*5f80*/  LEA R8, P1, R12, UR4, 0x2 ;  /* 0x000000040c087c11 */ /* 0x000fe2000f8210ff */
[C---:B------:R-:W-:Y:S02]  /*5f90*/  IMAD.SHL.U32 R15, R90.reuse, 0x4, RZ ;  /* 0x000000045a0f7824 */ /* 0x040fe400078e00ff */
[-C--:B------:R-:W-:Y:S01]  /*5fa0*/  FMUL R57, R57, R88.reuse ;  /* 0x0000005839397220 */ /* 0x080fe20000400000 */
[----:B------:R-:W-:Y:S01]  /*5fb0*/  SHF.L.U64.HI R7, R90, 0x2, R93 ;  /* 0x000000025a077819 */ /* 0x000fe2000001025d */
[-C--:B------:R-:W-:Y:S01]  /*5fc0*/  FMUL R59, R59, R88.reuse ;  /* 0x000000583b3b7220 */ /* 0x080fe20000400000 */
[----:B------:R-:W-:Y:S01]  /*5fd0*/  LEA.HI.X R9, R12, UR5, R101, 0x2, P1 ;  /* 0x000000050c097c11 */ /* 0x000fe200088f1465 */
[-C--:B------:R-:W-:Y:S01]  /*5fe0*/  FMUL R13, R58, R88.reuse ;  /* 0x000000583a0d7220 */ /* 0x080fe20000400000 */
[----:B------:R-:W-:Y:S01]  /*5ff0*/  ISETP.GT.AND P1, PT, R3, RZ, P4 ;  /* 0x000000ff0300720c */ /* 0x000fe20002724270 */
[----:B------:R-:W-:Y:S01]  /*6000*/  FMUL R61, R61, R88 ;  /* 0x000000583d3d7220 */ /* 0x000fe20000400000 */
[----:B------:R-:W-:Y:S01]  /*6010*/  IADD3 R10, P2, R15, R8, RZ ;  /* 0x000000080f0a7210 */ /* 0x000fe20007f5e0ff */
[----:B------:R0:W-:Y:S01]  /*6020*/  @P0 STG.E desc[UR44][R8.64], R5 ;  /* 0x0000000508000986 */ /* 0x0001e2000c10192c */
[----:B------:R-:W-:Y:S01]  /*6030*/  ISETP.GT.AND P0, PT, R3, 0x8, P4 ;  /* 0x000000080300780c */ /* 0x000fe20002704270 */
[-C--:B------:R-:W-:Y:S01]  /*6040*/  FMUL R63, R63, R88.reuse ;  /* 0x000000583f3f7220 */ /* 0x080fe20000400000 */
[----:B------:R-:W-:Y:S01]  /*6050*/  SHF.L.U32 R101, R91, 0x2, RZ ;  /* 0x000000025b657819 */ /* 0x000fe200000006ff */
[----:B------:R-:W-:Y:S01]  /*6060*/  IMAD.X R11, R7, 0x1, R9, P2 ;  /* 0x00000001070b7824 */ /* 0x000fe200010e0609 */
[----:B------:R-:W-:Y:S01]  /*6070*/  SHF.L.U64.HI R19, R91, 0x2, R92 ;  /* 0x000000025b137819 */ /* 0x000fe2000001025c */
[-C--:B------:R-:W-:Y:S01]  /*6080*/  FMUL R65, R65, R88.reuse ;  /* 0x0000005841417220 */ /* 0x080fe20000400000 */
[C---:B------:R-:W-:Y:S01]  /*6090*/  ISETP.GT.AND P5, PT, R4.reuse, 0x8, PT ;  /* 0x000000080400780c */ /* 0x040fe20003fa4270 */
[----:B------:R-:W-:Y:S01]  /*60a0*/  FMUL R67, R67, R88 ;  /* 0x0000005843437220 */ /* 0x000fe20000400000 */
[----:B------:R-:W-:Y:S01]  /*60b0*/  ISETP.GT.AND P4, PT, R4, 0x9, PT ;  /* 0x000000090400780c */ /* 0x000fe20003f84270 */
[----:B------:R-:W-:Y:S01]  /*60c0*/  @P1 STG.E desc[UR44][R8.64+0x4], R57 ;  /* 0x0000043908001986 */ /* 0x000fe2000c10192c */
[----:B------:R-:W-:Y:S01]  /*60d0*/  IADD3 R6, P1, P2, R101, R8, R15 ;  /* 0x0000000865067210 */ /* 0x000fe20007a3e00f */
[-C--:B0-----:R-:W-:Y:S01]  /*60e0*/  FMUL R5, R60, R88.reuse ;  /* 0x000000583c057220 */ /* 0x081fe20000400000 */
[----:B------:R-:W-:Y:S01]  /*60f0*/  ISETP.GT.AND P3, PT, R3, 0x8, P6 ;  /* 0x000000080300780c */ /* 0x000fe20003764270 */
[----:B------:R-:W-:Y:S01]  /*6100*/  @P0 STG.E desc[UR44][R10.64+0x4], R59 ;  /* 0x0000043b0a000986 */ /* 0x000fe2000c10192c */
[----:B------:R-:W-:Y:S01]  /*6110*/  IADD3.X R7, R19, R9, R7, P1, P2 ;  /* 0x0000000913077210 */ /* 0x000fe20000fe4407 */
[-C--:B------:R-:W-:Y:S01]  /*6120*/  FMUL R69, R69, R88.reuse ;  /* 0x0000005845457220 */ /* 0x080fe20000400000 */
[----:B------:R-:W-:Y:S01]  /*6130*/  ISETP.GT.AND P1, PT, R3, RZ, P5 ;  /* 0x000000ff0300720c */ /* 0x000fe20002f24270 */
[-C--:B------:R-:W-:Y:S01]  /*6140*/  FMUL R71, R71, R88.reuse ;  /* 0x0000005847477220 */ /* 0x080fe20000400000 */
[----:B------:R-:W-:Y:S01]  /*6150*/  ISETP.GT.AND P0, PT, R3, RZ, P4 ;  /* 0x000000ff0300720c */ /* 0x000fe20002704270 */
[-C--:B------:R-:W-:Y:S01]  /*6160*/  FMUL R73, R73, R88.reuse ;  /* 0x0000005849497220 */ /* 0x080fe20000400000 */
[C---:B------:R-:W-:Y:S01]  /*6170*/  ISETP.GT.AND P2, PT, R4.reuse, 0x11, PT ;  /* 0x000000110400780c */ /* 0x040fe20003f44270 */
[-C--:B------:R-:W-:Y:S01]  /*6180*/  FMUL R75, R75, R88.reuse ;  /* 0x000000584b4b7220 */ /* 0x080fe20000400000 */
[-C--:B------:R-:W-:Y:S01]  /*6190*/  FMUL R77, R77, R88.reuse ;  /* 0x000000584d4d7220 */ /* 0x080fe20000400000 */
[-C--:B------:R-:W-:Y:S01]  /*61a0*/  FMUL R79, R79, R88.reuse ;  /* 0x000000584f4f7220 */ /* 0x080fe20000400000 */
[-C--:B------:R-:W-:Y:S01]  /*61b0*/  FMUL R81, R81, R88.reuse ;  /* 0x0000005851517220 */ /* 0x080fe20000400000 */
[----:B------:R0:W-:Y:S01]  /*61c0*/  @P3 STG.E desc[UR44][R10.64], R13 ;  /* 0x0000000d0a003986 */ /* 0x0001e2000c10192c */
[C---:B------:R-:W-:Y:S01]  /*61d0*/  ISETP.GT.AND P3, PT, R4.reuse, 0x10, PT ;  /* 0x000000100400780c */ /* 0x040fe20003f64270 */
[-C--:B------:R-:W-:Y:S01]  /*61e0*/  FMUL R83, R83, R88.reuse ;  /* 0x0000005853537220 */ /* 0x080fe20000400000 */
[-C--:B------:R-:W-:Y:S01]  /*61f0*/  FMUL R85, R85, R88.reuse ;  /* 0x0000005855557220 */ /* 0x080fe20000400000 */
[----:B------:R1:W-:Y:S01]  /*6200*/  @P1 STG.E desc[UR44][R8.64+0x20], R5 ;  /* 0x0000200508001986 */ /* 0x0003e2000c10192c */
[----:B------:R-:W-:Y:S01]  /*6210*/  ISETP.GT.AND P1, PT, R3, 0x8, P5 ;  /* 0x000000080300780c */ /* 0x000fe20002f24270 */
[-C--:B------:R-:W-:Y:S01]  /*6220*/  FMUL R87, R87, R88.reuse ;  /* 0x0000005857577220 */ /* 0x080fe20000400000 */
[C---:B------:R-:W-:Y:S01]  /*6230*/  ISETP.GT.AND P5, PT, R4.reuse, 0x28, PT ;  /* 0x000000280400780c */ /* 0x040fe20003fa4270 */
[----:B------:R-:W-:Y:S01]  /*6240*/  @P0 STG.E desc[UR44][R8.64+0x24], R61 ;  /* 0x0000243d08000986 */ /* 0x000fe2000c10192c */
[----:B------:R-:W-:Y:S01]  /*6250*/  ISETP.GT.AND P0, PT, R3, 0x8, P4 ;  /* 0x000000080300780c */ /* 0x000fe20002704270 */
[-C--:B------:R-:W-:Y:S01]  /*6260*/  FMUL R25, R25, R88.reuse ;  /* 0x0000005819197220 */ /* 0x080fe20000400000 */
[----:B------:R-:W-:Y:S01]  /*6270*/  ISETP.GT.AND P4, PT, R4, 0x30, PT ;  /* 0x000000300400780c */ /* 0x000fe20003f84270 */
[-C--:B0-----:R-:W-:Y:S01]  /*6280*/  FMUL R13, R62, R88.reuse ;  /* 0x000000583e0d7220 */ /* 0x081fe20000400000 */
[----:B------:R-:W-:Y:S01]  /*6290*/  P2R R57, PR, RZ, 0x20 ;  /* 0x00000020ff397803 */ /* 0x000fe20000000000 */
[-C--:B------:R-:W-:Y:S01]  /*62a0*/  FMUL R27, R27, R88.reuse ;  /* 0x000000581b1b7220 */ /* 0x080fe20000400000 */
[-C--:B------:R-:W-:Y:S01]  /*62b0*/  FMUL R29, R29, R88.reuse ;  /* 0x000000581d1d7220 */ /* 0x080fe20000400000 */
[-C--:B-1----:R-:W-:Y:S01]  /*62c0*/  FMUL R5, R64, R88.reuse ;  /* 0x0000005840057220 */ /* 0x082fe20000400000 */
[-C--:B------:R-:W-:Y:S01]  /*62d0*/  FMUL R31, R31, R88.reuse ;  /* 0x000000581f1f7220 */ /* 0x080fe20000400000 */
[----:B------:R0:W-:Y:S01]  /*62e0*/  @P1 STG.E desc[UR44][R10.64+0x20], R13 ;  /* 0x0000200d0a001986 */ /* 0x0001e2000c10192c */
[----:B------:R-:W-:Y:S01]  /*62f0*/  ISETP.GT.AND P1, PT, R4, 0x19, PT ;  /* 0x000000190400780c */ /* 0x000fe20003f24270 */
[-C--:B------:R-:W-:Y:S01]  /*6300*/  FMUL R33, R33, R88.reuse ;  /* 0x0000005821217220 */ /* 0x080fe20000400000 */
[-C--:B------:R-:W-:Y:S01]  /*6310*/  FMUL R35, R35, R88.reuse ;  /* 0x0000005823237220 */ /* 0x080fe20000400000 */
[----:B------:R-:W-:Y:S01]  /*6320*/  @P0 STG.E desc[UR44][R10.64+0x24], R63 ;  /* 0x0000243f0a000986 */ /* 0x000fe2000c10192c */
[----:B------:R-:W-:Y:S01]  /*6330*/  ISETP.GT.AND P0, PT, R3, RZ, P3 ;  /* 0x000000ff0300720c */ /* 0x000fe20001f04270 */
[-C--:B------:R-:W-:Y:S01]  /*6340*/  FMUL R37, R37, R88.reuse ;  /* 0x0000005825257220 */ /* 0x080fe20000400000 */
[-C--:B------:R-:W-:Y:S01]  /*6350*/  FMUL R39, R39, R88.reuse ;  /* 0x0000005827277220 */ /* 0x080fe20000400000 */
[-C--:B------:R-:W-:Y:S01]  /*6360*/  FMUL R41, R41, R88.reuse ;  /* 0x0000005829297220 */ /* 0x080fe20000400000 */
[-C--:B------:R-:W-:Y:S01]  /*6370*/  FMUL R43, R43, R88.reuse ;  /* 0x000000582b2b7220 */ /* 0x080fe20000400000 */
[-C--:B------:R-:W-:Y:S01]  /*6380*/  FMUL R45, R45, R88.reuse ;  /* 0x000000582d2d7220 */ /* 0x080fe20000400000 */
[-C--:B------:R-:W-:Y:S01]  /*6390*/  FMUL R47, R47, R88.reuse ;  /* 0x000000582f2f7220 */ /* 0x080fe20000400000 */
[-C--:B0-----:R-:W-:Y:S01]  /*63a0*/  FMUL R13, R66, R88.reuse ;  /* 0x00000058420d7220 */ /* 0x081fe20000400000 */
[-C--:B------:R-:W-:Y:S01]  /*63b0*/  FMUL R49, R49, R88.reuse ;  /* 0x0000005831317220 */ /* 0x080fe20000400000 */
[-C--:B------:R-:W-:Y:S01]  /*63c0*/  FMUL R51, R51, R88.reuse ;  /* 0x0000005833337220 */ /* 0x080fe20000400000 */
[-C--:B------:R-:W-:Y:S01]  /*63d0*/  FMUL R53, R53, R88.reuse ;  /* 0x0000005835357220 */ /* 0x080fe20000400000 */
[----:B------:R-:W-:-:S02]  /*63e0*/  FMUL R55, R55, R88 ;  /* 0x0000005837377220 */ /* 0x000fc40000400000 */
[----:B------:R0:W-:Y:S01]  /*63f0*/  @P0 STG.E desc[UR44][R8.64+0x40], R5 ;  /* 0x0000400508000986 */ /* 0x0001e2000c10192c */
[----:B------:R-:W-:Y:S01]  /*6400*/  ISETP.GT.AND P0, PT, R3, RZ, P2 ;  /* 0x000000ff0300720c */ /* 0x000fe20001704270 */
[----:B0-----:R-:W-:-:S12]  /*6410*/  FMUL R5, R68, R88 ;  /* 0x0000005844057220 */ /* 0x001fd80000400000 */
[----:B------:R-:W-:Y:S01]  /*6420*/  @P0 STG.E desc[UR44][R8.64+0x44], R65 ;  /* 0x0000444108000986 */ /* 0x000fe2000c10192c */
[----:B------:R-:W-:Y:S02]  /*6430*/  ISETP.GT.AND P0, PT, R3, 0x8, P3 ;  /* 0x000000080300780c */ /* 0x000fe40001f04270 */
[----:B------:R-:W-:-:S04]  /*6440*/  ISETP.GT.AND P3, PT, R4, 0x29, PT ;  /* 0x000000290400780c */ /* 0x000fc80003f64270 */
[----:B------:R-:W-:-:S07]  /*6450*/  P2R R56, PR, RZ, 0x8 ;  /* 0x00000008ff387803 */ /* 0x000fce0000000000 */
[----:B------:R0:W-:Y:S01]  /*6460*/  @P0 STG.E desc[UR44][R10.64+0x40], R13 ;  /* 0x0000400d0a000986 */ /* 0x0001e2000c10192c */
[----:B------:R-:W-:Y:S02]  /*6470*/  ISETP.GT.AND P0, PT, R3, 0x8, P2 ;  /* 0x000000080300780c */ /* 0x000fe40001704270 */
[----:B------:R-:W-:Y:S01]  /*6480*/  ISETP.GT.AND P2, PT, R4, 0x18, PT ;  /* 0x000000180400780c */ /* 0x000fe20003f44270 */
[----:B0-----:R-:W-:-:S10]  /*6490*/  FMUL R13, R70, R88 ;  /* 0x00000058460d7220 */ /* 0x001fd40000400000 */
[----:B------:R-:W-:Y:S01]  /*64a0*/  @P0 STG.E desc[UR44][R10.64+0x44], R67 ;  /* 0x000044430a000986 */ /* 0x000fe2000c10192c */
[----:B------:R-:W-:-:S13]  /*64b0*/  ISETP.GT.AND P0, PT, R3, RZ, P2 ;  /* 0x000000ff0300720c */ /* 0x000fda0001704270 */
[----:B------:R0:W-:Y:S01]  /*64c0*/  @P0 STG.E desc[UR44][R8.64+0x60], R5 ;  /* 0x0000600508000986 */ /* 0x0001e2000c10192c */
[----:B------:R-:W-:Y:S01]  /*64d0*/  ISETP.GT.AND P0, PT, R3, RZ, P1 ;  /* 0x000000ff0300720c */ /* 0x000fe20000f04270 */
[----:B0-----:R-:W-:-:S12]  /*64e0*/  FMUL R5, R72, R88 ;  /* 0x0000005848057220 */ /* 0x001fd80000400000 */
[----:B------:R-:W-:Y:S01]  /*64f0*/  @P0 STG.E desc[UR44][R8.64+0x64], R69 ;  /* 0x0000644508000986 */ /* 0x000fe2000c10192c */
[----:B------:R-:W-:Y:S02]  /*6500*/  ISETP.GT.AND P0, PT, R3, 0x8, P2 ;  /* 0x000000080300780c */ /* 0x000fe40001704270 */
[----:B------:R-:W-:-:S11]  /*6510*/  ISETP.GT.AND P2, PT, R4, 0x20, PT ;  /* 0x000000200400780c */ /* 0x000fd60003f44270 */
        /* <DEDUP_REMOVED lines=13> */
[----:B------:R-:W-:Y:S01]  /*65f0*/  ISETP.GT.AND P0, PT, R3, 0x8, P1 ;  /* 0x000000080300780c */ /* 0x000fe20000f04270 */
[----:B0-----:R-:W-:-:S12]  /*6600*/  FMUL R13, R78, R88 ;  /* 0x000000584e0d7220 */ /* 0x001fd80000400000 */
[----:B------:R-:W-:Y:S01]  /*6610*/  @P0 STG.E desc[UR44][R10.64+0x84], R75 ;  /* 0x0000844b0a000986 */ /* 0x000fe2000c10192c */
[----:B------:R-:W-:-:S13]  /*6620*/  ISETP.GT.AND P0, PT, R3, RZ, P5 ;  /* 0x000000ff0300720c */ /* 0x000fda0002f04270 */
[----:B------:R0:W-:Y:S01]  /*6630*/  @P0 STG.E desc[UR44][R8.64+0xa0], R5 ;  /* 0x0000a00508000986 */ /* 0x0001e2000c10192c */
[----:B------:R-:W-:Y:S01]  /*6640*/  ISETP.GT.AND P0, PT, R3, RZ, P3 ;  /* 0x000000ff0300720c */ /* 0x000fe20001f04270 */
[----:B0-----:R-:W-:-:S12]  /*6650*/  FMUL R5, R80, R88 ;  /* 0x0000005850057220 */ /* 0x001fd80000400000 */
[----:B------:R-:W-:Y:S01]  /*6660*/  @P0 STG.E desc[UR44][R8.64+0xa4], R77 ;  /* 0x0000a44d08000986 */ /* 0x000fe2000c10192c */
[----:B------:R-:W-:-:S13]  /*6670*/  ISETP.GT.AND P0, PT, R3, 0x8, P5 ;  /* 0x000000080300780c */ /* 0x000fda0002f04270 */
[----:B------:R0:W-:Y:S01]  /*6680*/  @P0 STG.E desc[UR44][R10.64+0xa0], R13 ;  /* 0x0000a00d0a000986 */ /* 0x0001e2000c10192c */
[C---:B------:R-:W-:Y:S02]  /*6690*/  ISETP.GT.AND P0, PT, R3.reuse, 0x8, P3 ;  /* 0x000000080300780c */ /* 0x040fe40001f04270 */
[----:B------:R-:W-:Y:S01]  /*66a0*/  ISETP.GT.AND P3, PT, R3, 0x8, P2 ;  /* 0x000000080300780c */ /* 0x000fe20001764270 */
[----:B0-----:R-:W-:-:S10]  /*66b0*/  FMUL R13, R82, R88 ;  /* 0x00000058520d7220 */ /* 0x001fd40000400000 */
[----:B------:R-:W-:Y:S01]  /*66c0*/  @P0 STG.E desc[UR44][R10.64+0xa4], R79 ;  /* 0x0000a44f0a000986 */ /* 0x000fe2000c10192c */
[----:B------:R-:W-:-:S13]  /*66d0*/  ISETP.GT.AND P0, PT, R3, RZ, P4 ;  /* 0x000000ff0300720c */ /* 0x000fda0002704270 */
[----:B------:R0:W-:Y:S01]  /*66e0*/  @P0 STG.E desc[UR44][R8.64+0xc0], R5 ;  /* 0x0000c00508000986 */ /* 0x0001e2000c10192c */
[----:B------:R-:W-:-:S04]  /*66f0*/  ISETP.GT.AND P0, PT, R4, 0x31, PT ;  /* 0x000000310400780c */ /* 0x000fc80003f04270 */
[----:B------:R-:W-:Y:S01]  /*6700*/  ISETP.GT.AND P1, PT, R3, RZ, P0 ;  /* 0x000000ff0300720c */ /* 0x000fe20000724270 */
[----:B0-----:R-:W-:-:S12]  /*6710*/  FMUL R5, R84, R88 ;  /* 0x0000005854057220 */ /* 0x001fd80000400000 */
[----:B------:R-:W-:Y:S01]  /*6720*/  @P1 STG.E desc[UR44][R8.64+0xc4], R81 ;  /* 0x0000c45108001986 */ /* 0x000fe2000c10192c */
[----:B------:R-:W-:-:S13]  /*6730*/  ISETP.GT.AND P1, PT, R3, 0x8, P4 ;  /* 0x000000080300780c */ /* 0x000fda0002724270 */
[----:B------:R0:W-:Y:S01]  /*6740*/  @P1 STG.E desc[UR44][R10.64+0xc0], R13 ;  /* 0x0000c00d0a001986 */ /* 0x0001e2000c10192c */
[----:B------:R-:W-:-:S13]  /*6750*/  ISETP.GT.AND P1, PT, R3, 0x8, P0 ;  /* 0x000000080300780c */ /* 0x000fda0000724270 */
[----:B------:R-:W-:Y:S01]  /*6760*/  @P1 STG.E desc[UR44][R10.64+0xc4], R83 ;  /* 0x0000c4530a001986 */ /* 0x000fe2000c10192c */
[----:B------:R-:W-:-:S05]  /*6770*/  IADD3 R14, P1, R101, R10, RZ ;  /* 0x0000000a650e7210 */ /* 0x000fca0007f3e0ff */
[----:B------:R-:W-:Y:S01]  /*6780*/  IMAD.X R15, R19, 0x1, R11, P1 ;  /* 0x00000001130f7824 */ /* 0x000fe200008e060b */
[----:B------:R-:W-:-:S13]  /*6790*/  ISETP.GT.AND P1, PT, R3, RZ, P2 ;  /* 0x000000ff0300720c */ /* 0x000fda0001724270 */
[----:B------:R1:W-:Y:S01]  /*67a0*/  @P1 STG.E desc[UR44][R8.64+0xe0], R5 ;  /* 0x0000e00508001986 */ /* 0x0003e2000c10192c */
[----:B------:R-:W-:-:S05]  /*67b0*/  IADD3 R20, P1, R101, R10, RZ ;  /* 0x0000000a65147210 */ /* 0x000fca0007f3e0ff */
[----:B------:R-:W-:Y:S01]  /*67c0*/  IMAD.X R21, R19, 0x1, R11, P1 ;  /* 0x0000000113157824 */ /* 0x000fe200008e060b */
[----:B------:R-:W-:-:S05]  /*67d0*/  IADD3 R12, P1, R101, R8, RZ ;  /* 0x00000008650c7210 */ /* 0x000fca0007f3e0ff */
[----:B0-----:R-:W-:Y:S01]  /*67e0*/  IMAD.X R13, R19, 0x1, R9, P1 ;  /* 0x00000001130d7824 */ /* 0x001fe200008e0609 */
[----:B------:R-:W-:Y:S01]  /*67f0*/  ISETP.GT.AND P1, PT, R4, 0x39, PT ;  /* 0x000000390400780c */ /* 0x000fe20003f24270 */
[-C--:B------:R-:W-:Y:S01]  /*6800*/  FMUL R19, R86, R88.reuse ;  /* 0x0000005856137220 */ /* 0x080fe20000400000 */
[----:B-1----:R-:W-:Y:S02]  /*6810*/  FMUL R5, R24, R88 ;  /* 0x0000005818057220 */ /* 0x002fe40000400000 */
[----:B------:R-:W-:-:S13]  /*6820*/  ISETP.GT.AND P5, PT, R3, RZ, P1 ;  /* 0x000000ff0300720c */ /* 0x000fda0000fa4270 */
[----:B------:R-:W-:Y:S01]  /*6830*/  @P5 STG.E desc[UR44][R8.64+0xe4], R85 ;  /* 0x0000e45508005986 */ /* 0x000fe2000c10192c */
[----:B------:R-:W-:-:S03]  /*6840*/  ISETP.GT.AND P5, PT, R4, 0x1, PT ;  /* 0x000000010400780c */ /* 0x000fc60003fa4270 */
[----:B------:R0:W-:Y:S01]  /*6850*/  @P3 STG.E desc[UR44][R10.64+0xe0], R19 ;  /* 0x0000e0130a003986 */ /* 0x0001e2000c10192c */
[C---:B------:R-:W-:Y:S02]  /*6860*/  ISETP.GT.AND P3, PT, R3.reuse, 0x8, P1 ;  /* 0x000000080300780c */ /* 0x040fe40000f64270 */
[----:B------:R-:W-:Y:S01]  /*6870*/  ISETP.GT.AND P5, PT, R3, 0x80, P5 ;  /* 0x000000800300780c */ /* 0x000fe20002fa4270 */
[----:B0-----:R-:W-:-:S10]  /*6880*/  FMUL R19, R26, R88 ;  /* 0x000000581a137220 */ /* 0x001fd40000400000 */
[----:B------:R0:W-:Y:S01]  /*6890*/  @P3 STG.E desc[UR44][R10.64+0xe4], R87 ;  /* 0x0000e4570a003986 */ /* 0x0001e2000c10192c */
[C---:B------:R-:W-:Y:S01]  /*68a0*/  ISETP.GT.AND P3, PT, R3.reuse, 0x80, P6 ;  /* 0x000000800300780c */ /* 0x040fe20003764270 */
[----:B------:R-:W-:Y:S01]  /*68b0*/  @P5 IMAD.MOV.U32 R8, RZ, RZ, R12 ;  /* 0x000000ffff085224 */ /* 0x000fe200078e000c */
[----:B------:R-:W-:Y:S01]  /*68c0*/  ISETP.GT.AND P6, PT, R3, 0x88, P6 ;  /* 0x000000880300780c */ /* 0x000fe200037c4270 */
[----:B------:R-:W-:Y:S02]  /*68d0*/  @P5 IMAD.MOV.U32 R9, RZ, RZ, R13 ;  /* 0x000000ffff095224 */ /* 0x000fe400078e000d */
[----:B0-----:R-:W-:-:S08]  /*68e0*/  FMUL R11, R30, R88 ;  /* 0x000000581e0b7220 */ /* 0x001fd00000400000 */
[----:B------:R0:W-:Y:S01]  /*68f0*/  @P3 STG.E desc[UR44][R12.64], R5 ;  /* 0x000000050c003986 */ /* 0x0001e2000c10192c */
[----:B------:R-:W-:-:S03]  /*6900*/  ISETP.NE.AND P3, PT, R56, RZ, PT ;  /* 0x000000ff3800720c */ /* 0x000fc60003f65270 */
[----:B------:R-:W-:Y:S01]  /*6910*/  @P5 STG.E desc[UR44][R8.64+0x4], R25 ;  /* 0x0000041908005986 */ /* 0x000fe2000c10192c */
[----:B------:R-:W-:-:S03]  /*6920*/  ISETP.NE.AND P5, PT, R57, RZ, PT ;  /* 0x000000ff3900720c */ /* 0x000fc60003fa5270 */
[----:B------:R1:W-:Y:S01]  /*6930*/  @P6 STG.E desc[UR44][R14.64], R19 ;  /* 0x000000130e006986 */ /* 0x0003e2000c10192c */
[----:B------:R-:W-:Y:S01]  /*6940*/  ISETP.GT.AND P6, PT, R4, 0x1, PT ;  /* 0x000000010400780c */ /* 0x000fe20003fc4270 */
[----:B0-----:R-:W-:-:S03]  /*6950*/  FMUL R5, R28, R88 ;  /* 0x000000581c057220 */ /* 0x001fc60000400000 */
[----:B------:R-:W-:Y:S01]  /*6960*/  ISETP.GT.AND P6, PT, R3, 0x88, P6 ;  /* 0x000000880300780c */ /* 0x000fe200037c4270 */
[----:B-1----:R-:W-:-:S12]  /*6970*/  FMUL R15, R44, R88 ;  /* 0x000000582c0f7220 */ /* 0x002fd80000400000 */
[----:B------:R-:W-:Y:S01]  /*6980*/  @P6 STG.E desc[UR44][R20.64+0x4], R27 ;  /* 0x0000041b14006986 */ /* 0x000fe2000c10192c */
[----:B------:R-:W-:-:S04]  /*6990*/  ISETP.GT.AND P6, PT, R4, 0x8, PT ;  /* 0x000000080400780c */ /* 0x000fc80003fc4270 */
[----:B------:R-:W-:-:S13]  /*69a0*/  ISETP.GT.AND P6, PT, R3, 0x80, P6 ;  /* 0x000000800300780c */ /* 0x000fda00037c4270 */
[----:B------:R-:W-:Y:S01]  /*69b0*/  @P6 IMAD.MOV.U32 R8, RZ, RZ, R12 ;  /* 0x000000ffff086224 */ /* 0x000fe200078e000c */
[----:B------:R-:W-:-:S05]  /*69c0*/  @P6 MOV R9, R13 ;  /* 0x0000000d00096202 */ /* 0x000fca0000000f00 */
[----:B------:R0:W-:Y:S01]  /*69d0*/  @P6 STG.E desc[UR44][R8.64+0x20], R5 ;  /* 0x0000200508006986 */ /* 0x0001e2000c10192c */
[----:B------:R-:W-:-:S04]  /*69e0*/  ISETP.GT.AND P6, PT, R4, 0x9, PT ;  /* 0x000000090400780c */ /* 0x000fc80003fc4270 */
[----:B------:R-:W-:Y:S01]  /*69f0*/  ISETP.GT.AND P6, PT, R3, 0x80, P6 ;  /* 0x000000800300780c */ /* 0x000fe200037c4270 */
[----:B0-----:R-:W-:-:S12]  /*6a00*/  FMUL R5, R32, R88 ;  /* 0x0000005820057220 */ /* 0x001fd80000400000 */
[----:B------:R-:W-:Y:S02]  /*6a10*/  @P6 IMAD.MOV.U32 R8, RZ, RZ, R12 ;  /* 0x000000ffff086224 */ /* 0x000fe400078e000c */
[----:B------:R-:W-:-:S05]  /*6a20*/  @P6 IMAD.MOV.U32 R9, RZ, RZ, R13 ;  /* 0x000000ffff096224 */ /* 0x000fca00078e000d */
[----:B------:R-:W-:Y:S01]  /*6a30*/  @P6 STG.E desc[UR44][R8.64+0x24], R29 ;  /* 0x0000241d08006986 */ /* 0x000fe2000c10192c */
[----:B------:R-:W-:-:S04]  /*6a40*/  ISETP.GT.AND P6, PT, R4, 0x8, PT ;  /* 0x000000080400780c */ /* 0x000fc80003fc4270 */
[----:B------:R-:W-:-:S13]  /*6a50*/  ISETP.GT.AND P6, PT, R3, 0x88, P6 ;  /* 0x000000880300780c */ /* 0x000fda00037c4270 */
[----:B------:R0:W-:Y:S01]  /*6a60*/  @P6 STG.E desc[UR44][R6.64+0x20], R11 ;  /* 0x0000200b06006986 */ /* 0x0001e2000c10192c */
[----:B------:R-:W-:-:S04]  /*6a70*/  ISETP.GT.AND P6, PT, R4, 0x9, PT ;  /* 0x000000090400780c */ /* 0x000fc80003fc4270 */
[----:B------:R-:W-:Y:S01]  /*6a80*/  ISETP.GT.AND P6, PT, R3, 0x88, P6 ;  /* 0x000000880300780c */ /* 0x000fe200037c4270 */
[----:B0-----:R-:W-:-:S12]  /*6a90*/  FMUL R11, R34, R88 ;  /* 0x00000058220b7220 */ /* 0x001fd80000400000 */
[----:B------:R-:W-:Y:S01]  /*6aa0*/  @P6 STG.E desc[UR44][R6.64+0x24], R31 ;  /* 0x0000241f06006986 */ /* 0x000fe2000c10192c */
[----:B------:R-:W-:-:S04]  /*6ab0*/  ISETP.GT.AND P6, PT, R4, 0x10, PT ;  /* 0x000000100400780c */ /* 0x000fc80003fc4270 */
[----:B------:R-:W-:-:S13]  /*6ac0*/  ISETP.GT.AND P6, PT, R3, 0x80, P6 ;  /* 0x000000800300780c */ /* 0x000fda00037c4270 */
[----:B------:R-:W-:Y:S02]  /*6ad0*/  @P6 IMAD.MOV.U32 R8, RZ, RZ, R12 ;  /* 0x000000ffff086224 */ /* 0x000fe400078e000c */
[----:B------:R-:W-:-:S05]  /*6ae0*/  @P6 IMAD.MOV.U32 R9, RZ, RZ, R13 ;  /* 0x000000ffff096224 */ /* 0x000fca00078e000d */
        /* <DEDUP_REMOVED lines=38> */
[----:B------:R-:W-:-:S13]  /*6d50*/  ISETP.GT.AND P6, PT, R3, 0x80, P6 ;  /* 0x000000800300780c */ /* 0x000fda00037c4270 */
[----:B0-----:R-:W-:Y:S02]  /*6d60*/  @P6 IMAD.MOV.U32 R8, RZ, RZ, R12 ;  /* 0x000000ffff086224 */ /* 0x001fe400078e000c */
[----:B------:R-:W-:-:S05]  /*6d70*/  @P6 IMAD.MOV.U32 R9, RZ, RZ, R13 ;  /* 0x000000ffff096224 */ /* 0x000fca00078e000d */
[----:B------:R0:W-:Y:S01]  /*6d80*/  @P6 STG.E desc[UR44][R8.64+0x84], R41 ;  /* 0x0000842908006986 */ /* 0x0001e2000c10192c */
[----:B------:R-:W-:-:S04]  /*6d90*/  ISETP.GT.AND P6, PT, R4, 0x20, PT ;  /* 0x000000200400780c */ /* 0x000fc80003fc4270 */
[----:B------:R-:W-:Y:S01]  /*6da0*/  ISETP.GT.AND P6, PT, R3, 0x88, P6 ;  /* 0x000000880300780c */ /* 0x000fe200037c4270 */
[----:B0-----:R-:W-:-:S12]  /*6db0*/  FMUL R9, R46, R88 ;  /* 0x000000582e097220 */ /* 0x001fd80000400000 */
[----:B------:R0:W-:Y:S01]  /*6dc0*/  @P6 STG.E desc[UR44][R6.64+0x80], R11 ;  /* 0x0000800b06006986 */ /* 0x0001e2000c10192c */
[----:B------:R-:W-:-:S04]  /*6dd0*/  ISETP.GT.AND P6, PT, R4, 0x21, PT ;  /* 0x000000210400780c */ /* 0x000fc80003fc4270 */
[----:B------:R-:W-:Y:S01]  /*6de0*/  ISETP.GT.AND P6, PT, R3, 0x88, P6 ;  /* 0x000000880300780c */ /* 0x000fe200037c4270 */
[----:B0-----:R-:W-:-:S12]  /*6df0*/  FMUL R11, R48, R88 ;  /* 0x00000058300b7220 */ /* 0x001fd80000400000 */
[----:B------:R-:W-:Y:S01]  /*6e00*/  @P6 IMAD.MOV.U32 R4, RZ, RZ, R6 ;  /* 0x000000ffff046224 */ /* 0x000fe200078e0006 */
[----:B------:R-:W-:-:S05]  /*6e10*/  @P6 MOV R5, R7 ;  /* 0x0000000700056202 */ /* 0x000fca0000000f00 */
[----:B------:R0:W-:Y:S01]  /*6e20*/  @P6 STG.E desc[UR44][R4.64+0x84], R43 ;  /* 0x0000842b04006986 */ /* 0x0001e2000c10192c */
[C---:B------:R-:W-:Y:S02]  /*6e30*/  ISETP.GT.AND P6, PT, R3.reuse, 0x80, P5 ;  /* 0x000000800300780c */ /* 0x040fe40002fc4270 */
[----:B------:R-:W-:-:S11]  /*6e40*/  ISETP.GT.AND P5, PT, R3, 0x88, P5 ;  /* 0x000000880300780c */ /* 0x000fd60002fa4270 */
[----:B0-----:R-:W-:Y:S02]  /*6e50*/  @P6 IMAD.MOV.U32 R4, RZ, RZ, R12 ;  /* 0x000000ffff046224 */ /* 0x001fe400078e000c */
[----:B------:R-:W-:-:S05]  /*6e60*/  @P6 IMAD.MOV.U32 R5, RZ, RZ, R13 ;  /* 0x000000ffff056224 */ /* 0x000fca00078e000d */
[----:B------:R0:W-:Y:S01]  /*6e70*/  @P6 STG.E desc[UR44][R4.64+0xa0], R15 ;  /* 0x0000a00f04006986 */ /* 0x0001e2000c10192c */
[C---:B------:R-:W-:Y:S02]  /*6e80*/  ISETP.GT.AND P6, PT, R3.reuse, 0x80, P3 ;  /* 0x000000800300780c */ /* 0x040fe40001fc4270 */
[----:B------:R-:W-:-:S11]  /*6e90*/  ISETP.GT.AND P3, PT, R3, 0x88, P3 ;  /* 0x000000880300780c */ /* 0x000fd60001f64270 */
[----:B0-----:R-:W-:Y:S02]  /*6ea0*/  @P6 IMAD.MOV.U32 R4, RZ, RZ, R12 ;  /* 0x000000ffff046224 */ /* 0x001fe400078e000c */
[----:B------:R-:W-:-:S05]  /*6eb0*/  @P6 IMAD.MOV.U32 R5, RZ, RZ, R13 ;  /* 0x000000ffff056224 */ /* 0x000fca00078e000d */
[----:B------:R0:W-:Y:S02]  /*6ec0*/  @P6 STG.E desc[UR44][R4.64+0xa4], R45 ;  /* 0x0000a42d04006986 */ /* 0x0001e4000c10192c */
[----:B0-----:R-:W-:Y:S02]  /*6ed0*/  @P5 IMAD.MOV.U32 R4, RZ, RZ, R6 ;  /* 0x000000ffff045224 */ /* 0x001fe400078e0006 */
[----:B------:R-:W-:-:S05]  /*6ee0*/  @P5 IMAD.MOV.U32 R5, RZ, RZ, R7 ;  /* 0x000000ffff055224 */ /* 0x000fca00078e0007 */
[----:B------:R0:W-:Y:S01]  /*6ef0*/  @P5 STG.E desc[UR44][R4.64+0xa0], R9 ;  /* 0x0000a00904005986 */ /* 0x0001e2000c10192c */
[C---:B------:R-:W-:Y:S02]  /*6f00*/  ISETP.GT.AND P5, PT, R3.reuse, 0x80, P4 ;  /* 0x000000800300780c */ /* 0x040fe400027a4270 */
[----:B------:R-:W-:Y:S01]  /*6f10*/  ISETP.GT.AND P4, PT, R3, 0x88, P4 ;  /* 0x000000880300780c */ /* 0x000fe20002784270 */
[----:B0-----:R-:W-:Y:S01]  /*6f20*/  @P3 IMAD.MOV.U32 R4, RZ, RZ, R6 ;  /* 0x000000ffff043224 */ /* 0x001fe200078e0006 */
[----:B------:R-:W-:Y:S01]  /*6f30*/  @P3 MOV R5, R7 ;  /* 0x0000000700053202 */ /* 0x000fe20000000f00 */
[----:B------:R-:W-:-:S04]  /*6f40*/  FMUL R9, R52, R88 ;  /* 0x0000005834097220 */ /* 0x000fc80000400000 */
[----:B------:R0:W-:Y:S01]  /*6f50*/  @P3 STG.E desc[UR44][R4.64+0xa4], R47 ;  /* 0x0000a42f04003986 */ /* 0x0001e2000c10192c */
[C---:B------:R-:W-:Y:S02]  /*6f60*/  ISETP.GT.AND P3, PT, R3.reuse, 0x80, P0 ;  /* 0x000000800300780c */ /* 0x040fe40000764270 */
[----:B------:R-:W-:Y:S01]  /*6f70*/  ISETP.GT.AND P0, PT, R3, 0x88, P0 ;  /* 0x000000880300780c */ /* 0x000fe20000704270 */
[----:B0-----:R-:W-:Y:S02]  /*6f80*/  @P5 IMAD.MOV.U32 R4, RZ, RZ, R12 ;  /* 0x000000ffff045224 */ /* 0x001fe400078e000c */
[----:B------:R-:W-:-:S05]  /*6f90*/  @P5 IMAD.MOV.U32 R5, RZ, RZ, R13 ;  /* 0x000000ffff055224 */ /* 0x000fca00078e000d */
[----:B------:R0:W-:Y:S01]  /*6fa0*/  @P5 STG.E desc[UR44][R4.64+0xc0], R11 ;  /* 0x0000c00b04005986 */ /* 0x0001e2000c10192c */
[C---:B------:R-:W-:Y:S02]  /*6fb0*/  ISETP.GT.AND P5, PT, R3.reuse, 0x80, P2 ;  /* 0x000000800300780c */ /* 0x040fe400017a4270 */
[----:B------:R-:W-:Y:S01]  /*6fc0*/  ISETP.GT.AND P2, PT, R3, 0x88, P2 ;  /* 0x000000880300780c */ /* 0x000fe20001744270 */
[----:B0-----:R-:W-:Y:S02]  /*6fd0*/  @P3 IMAD.MOV.U32 R4, RZ, RZ, R12 ;  /* 0x000000ffff043224 */ /* 0x001fe400078e000c */
[----:B------:R-:W-:Y:S01]  /*6fe0*/  FMUL R11, R54, R88 ;  /* 0x00000058360b7220 */ /* 0x000fe20000400000 */
[----:B------:R-:W-:-:S05]  /*6ff0*/  @P3 IMAD.MOV.U32 R5, RZ, RZ, R13 ;  /* 0x000000ffff053224 */ /* 0x000fca00078e000d */
[----:B------:R0:W-:Y:S01]  /*7000*/  @P3 STG.E desc[UR44][R4.64+0xc4], R49 ;  /* 0x0000c43104003986 */ /* 0x0001e2000c10192c */
[C---:B------:R-:W-:Y:S02]  /*7010*/  ISETP.GT.AND P3, PT, R3.reuse, 0x80, P1 ;  /* 0x000000800300780c */ /* 0x040fe40000f64270 */
[----:B------:R-:W-:Y:S01]  /*7020*/  ISETP.GT.AND P1, PT, R3, 0x88, P1 ;  /* 0x000000880300780c */ /* 0x000fe20000f24270 */
[----:B------:R-:W-:Y:S01]  /*7030*/  FMUL R3, R50, R88 ;  /* 0x0000005832037220 */ /* 0x000fe20000400000 */
[----:B0-----:R-:W-:Y:S02]  /*7040*/  @P4 IMAD.MOV.U32 R4, RZ, RZ, R6 ;  /* 0x000000ffff044224 */ /* 0x001fe400078e0006 */
[----:B------:R-:W-:-:S05]  /*7050*/  @P4 IMAD.MOV.U32 R5, RZ, RZ, R7 ;  /* 0x000000ffff054224 */ /* 0x000fca00078e0007 */
[----:B------:R0:W-:Y:S02]  /*7060*/  @P4 STG.E desc[UR44][R4.64+0xc0], R3 ;  /* 0x0000c00304004986 */ /* 0x0001e4000c10192c */
[----:B0-----:R-:W-:Y:S01]  /*7070*/  @P0 IMAD.MOV.U32 R4, RZ, RZ, R6 ;  /* 0x000000ffff040224 */ /* 0x001fe200078e0006 */
[----:B------:R-:W-:-:S05]  /*7080*/  @P0 MOV R5, R7 ;  /* 0x0000000700050202 */ /* 0x000fca0000000f00 */
[----:B------:R0:W-:Y:S02]  /*7090*/  @P0 STG.E desc[UR44][R4.64+0xc4], R51 ;  /* 0x0000c43304000986 */ /* 0x0001e4000c10192c */
[----:B0-----:R-:W-:Y:S02]  /*70a0*/  @P5 IMAD.MOV.U32 R4, RZ, RZ, R12 ;  /* 0x000000ffff045224 */ /* 0x001fe400078e000c */
[----:B------:R-:W-:-:S05]  /*70b0*/  @P5 IMAD.MOV.U32 R5, RZ, RZ, R13 ;  /* 0x000000ffff055224 */ /* 0x000fca00078e000d */
[----:B------:R0:W-:Y:S04]  /*70c0*/  @P5 STG.E desc[UR44][R4.64+0xe0], R9 ;  /* 0x0000e00904005986 */ /* 0x0001e8000c10192c */
[----:B------:R1:W-:Y:S01]  /*70d0*/  @P3 STG.E desc[UR44][R12.64+0xe4], R53 ;  /* 0x0000e4350c003986 */ /* 0x0003e2000c10192c */
[----:B0-----:R-:W-:Y:S02]  /*70e0*/  @P2 IMAD.MOV.U32 R4, RZ, RZ, R6 ;  /* 0x000000ffff042224 */ /* 0x001fe400078e0006 */
[----:B------:R-:W-:-:S05]  /*70f0*/  @P2 IMAD.MOV.U32 R5, RZ, RZ, R7 ;  /* 0x000000ffff052224 */ /* 0x000fca00078e0007 */
[----:B------:R1:W-:Y:S04]  /*7100*/  @P2 STG.E desc[UR44][R4.64+0xe0], R11 ;  /* 0x0000e00b04002986 */ /* 0x0003e8000c10192c */
[----:B------:R1:W-:Y:S02]  /*7110*/  @P1 STG.E desc[UR44][R6.64+0xe4], R55 ;  /* 0x0000e43706001986 */ /* 0x0003e4000c10192c */
.L_x_152:
[----:B------:R-:W-:Y:S05]  /*7120*/  BSYNC B0 ;  /* 0x0000000000007941 */ /* 0x000fea0003800000 */
.L_x_28:
[----:B------:R-:W-:Y:S01]  /*7130*/  IADD3 R16, P0, R16, UR38, RZ ;  /* 0x0000002610107c10 */ /* 0x000fe2000ff1e0ff */
[----:B------:R-:W-:Y:S01]  /*7140*/  ULDC.64 UR4, c[0x0][0x650] ;  /* 0x0001940000047ab9 */ /* 0x000fe20000000a00 */
[----:B------:R-:W-:Y:S01]  /*7150*/  PRMT R3, RZ, 0x7610, R3 ;  /* 0x00007610ff037816 */ /* 0x000fe20000000003 */
[----:B------:R-:W-:Y:S01]  /*7160*/  IMAD.MOV.U32 R101, RZ, RZ, -0x1 ;  /* 0xffffffffff657424 */ /* 0x000fe200078e00ff */
[----:B------:R-:W-:Y:S01]  /*7170*/  IADD3.X R17, R17, UR37, RZ, P0, !PT ;  /* 0x0000002511117c10 */ /* 0x000fe200087fe4ff */
[----:B------:R-:W-:Y:S01]  /*7180*/  IMAD.MOV.U32 R19, RZ, RZ, -0x1 ;  /* 0xffffffffff137424 */ /* 0x000fe200078e00ff */
[----:B------:R-:W-:-:S04]  /*7190*/  ISETP.GE.U32.AND P0, PT, R16, UR4, PT ;  /* 0x0000000410007c0c */ /* 0x000fc8000bf06070 */
[----:B------:R-:W-:-:S13]  /*71a0*/  ISETP.GE.U32.AND.EX P0, PT, R17, UR5, PT, P0 ;  /* 0x0000000511007c0c */ /* 0x000fda000bf06100 */
[----:B------:R-:W-:Y:S05]  /*71b0*/  @P0 BRA `(.L_x_153) ;  /* 0x00000004004c0947 */ /* 0x000fea0003800000 */
[----:B-1--4-:R-:W1:Y:S01]  /*71c0*/  LDC.64 R10, c[0x0][0x628] ;  /* 0x00018a00ff0a7b82 */ /* 0x012e620000000a00 */
[----:B------:R-:W4:Y:S01]  /*71d0*/  S2R R12, SR_CTAID.X ;  /* 0x00000000000c7919 */ /* 0x000f220000002500 */
[----:B------:R-:W-:Y:S01]  /*71e0*/  IMAD.MOV.U32 R8, RZ, RZ, R16 ;  /* 0x000000ffff087224 */ /* 0x000fe200078e0010 */
[----:B0-----:R-:W-:Y:S01]  /*71f0*/  MOV R9, R17 ;  /* 0x0000001100097202 */ /* 0x001fe20000000f00 */
[----:B------:R-:W0:Y:S04]  /*7200*/  S2R R20, SR_CTAID.Y ;  /* 0x0000000000147919 */ /* 0x000e280000002600 */
[----:B------:R-:W0:Y:S08]  /*7210*/  LDC R0, c[0x0][0x630] ;  /* 0x00018c00ff007b82 */ /* 0x000e300000000800 */
[----:B------:R-:W0:Y:S01]  /*7220*/  LDC.64 R14, c[0x0][0x620] ;  /* 0x00018800ff0e7b82 */ /* 0x000e220000000a00 */
[----:B-1----:R-:W-:-:S04]  /*7230*/  ISETP.NE.U32.AND P0, PT, R10, RZ, PT ;  /* 0x000000ff0a00720c */ /* 0x002fc80003f05070 */
[----:B------:R-:W-:-:S13]  /*7240*/  ISETP.NE.AND.EX P0, PT, R11, RZ, PT, P0 ;  /* 0x000000ff0b00720c */ /* 0x000fda0003f05300 */
[----:B0---4-:R-:W-:Y:S05]  /*7250*/  @!P0 BRA `(.L_x_154) ;  /* 0x0000000000288947 */ /* 0x011fea0003800000 */
        /* <DEDUP_REMOVED lines=10> */
.L_x_154:
[-CC-:B------:R-:W-:Y:S01]  /*7300*/  SHF.R.U64 R19, R8, R0.reuse, R9.reuse ;  /* 0x0000000008137219 */ /* 0x180fe20000001209 */
[----:B------:R-:W0:Y:S01]  /*7310*/  LDC.64 R26, c[0x0][0x640] ;  /* 0x00019000ff1a7b82 */ /* 0x000e220000000a00 */
[----:B------:R-:W-:Y:S01]  /*7320*/  SHF.R.U32.HI R0, RZ, R0, R9 ;  /* 0x00000000ff007219 */ /* 0x000fe20000011609 */
[----:B------:R-:W-:Y:S01]  /*7330*/  ULDC UR4, c[0x0][0x150] ;  /* 0x0000540000047ab9 */ /* 0x000fe20000000800 */
[----:B------:R-:W-:Y:S02]  /*7340*/  IADD3 R3, P0, RZ, -R19, RZ ;  /* 0x80000013ff037210 */ /* 0x000fe40007f1e0ff */
[----:B------:R-:W-:-:S03]  /*7350*/  I2FP.F32.U32 R7, R12 ;  /* 0x0000000c00077245 */ /* 0x000fc60000201000 */
[----:B------:R-:W1:Y:S01]  /*7360*/  LDC R6, c[0x0][0x618] ;  /* 0x00018600ff067b82 */ /* 0x000e620000000800 */
[----:B------:R-:W-:Y:S02]  /*7370*/  IMAD.X R5, RZ, RZ, ~R0, P0 ;  /* 0x000000ffff057224 */ /* 0x000fe400000e0e00 */
[----:B------:R-:W-:Y:S01]  /*7380*/  FMUL R7, R7, UR4 ;  /* 0x0000000407077c20 */ /* 0x000fe20008400000 */
[----:B------:R-:W-:Y:S01]  /*7390*/  ULDC UR4, c[0x0][0x154] ;  /* 0x0000550000047ab9 */ /* 0x000fe20000000800 */
[-C--:B------:R-:W-:Y:S02]  /*73a0*/  IMAD R0, R5, R14.reuse, RZ ;  /* 0x0000000e05007224 */ /* 0x080fe400078e02ff */
[C---:B------:R-:W-:Y:S01]  /*73b0*/  IMAD.WIDE.U32 R4, R3.reuse, R14, R16 ;  /* 0x0000000e03047225 */ /* 0x040fe200078e0010 */
[----:B------:R-:W4:Y:S01]  /*73c0*/  LDC R11, c[0x0][0x608] ;  /* 0x00018200ff0b7b82 */ /* 0x000f220000000800 */
[----:B------:R-:W2:Y:S02]  /*73d0*/  F2I.U32.TRUNC.NTZ R7, R7 ;  /* 0x0000000700077305 */ /* 0x000ea4000020f000 */
[----:B------:R-:W-:-:S04]  /*73e0*/  IMAD R3, R3, R15, R0 ;  /* 0x0000000f03037224 */ /* 0x000fc800078e0200 */
[----:B------:R-:W-:Y:S01]  /*73f0*/  IMAD.IADD R3, R5, 0x1, R3 ;  /* 0x0000000105037824 */ /* 0x000fe200078e0203 */
[----:B------:R-:W3:Y:S01]  /*7400*/  LDC R8, c[0x0][0x658] ;  /* 0x00019600ff087b82 */ /* 0x000ee20000000800 */
[----:B------:R-:W-:Y:S02]  /*7410*/  I2FP.F32.U32 R5, R20 ;  /* 0x0000001400057245 */ /* 0x000fe40000201000 */
[----:B0-----:R-:W-:-:S04]  /*7420*/  ISETP.NE.U32.AND P0, PT, R26, RZ, PT ;  /* 0x000000ff1a00720c */ /* 0x001fc80003f05070 */
[----:B------:R-:W-:Y:S01]  /*7430*/  ISETP.NE.AND.EX P0, PT, R27, RZ, PT, P0 ;  /* 0x000000ff1b00720c */ /* 0x000fe20003f05300 */
[----:B------:R-:W0:Y:S01]  /*7440*/  LDC R9, c[0x0][0x144] ;  /* 0x00005100ff097b82 */ /* 0x000e220000000800 */
[-C--:B-1----:R-:W-:Y:S01]  /*7450*/  SHF.R.U64 R13, R4, R6.reuse, R3 ;  /* 0x00000006040d7219 */ /* 0x082fe20000001203 */
[----:B--2---:R-:W-:Y:S01]  /*7460*/  IMAD.MOV R7, RZ, RZ, -R7 ;  /* 0x000000ffff077224 */ /* 0x004fe200078e0a07 */
[----:B------:R-:W-:Y:S01]  /*7470*/  SHF.R.U32.HI R0, RZ, R6, R3 ;  /* 0x00000006ff007219 */ /* 0x000fe20000011603 */
[----:B------:R-:W-:-:S04]  /*7480*/  FMUL R6, R5, UR4 ;  /* 0x0000000405067c20 */ /* 0x000fc80008400000 */
[----:B------:R-:W1:Y:S01]  /*7490*/  LDC R21, c[0x0][0x148] ;  /* 0x00005200ff157b82 */ /* 0x000e620000000800 */
[----:B------:R2:W0:Y:S01]  /*74a0*/  F2I.U32.TRUNC.NTZ R14, R6 ;  /* 0x00000006000e7305 */ /* 0x000422000020f000 */
[-CC-:B----4-:R-:W-:Y:S02]  /*74b0*/  SHF.R.U64 R10, R13, R11.reuse, R0.reuse ;  /* 0x0000000b0d0a7219 */ /* 0x190fe40000001200 */
[----:B------:R-:W-:-:S04]  /*74c0*/  SHF.R.U32.HI R3, RZ, R11, R0 ;  /* 0x0000000bff037219 */ /* 0x000fc80000011600 */
[----:B------:R-:W4:Y:S01]  /*74d0*/  LDC R24, c[0x0][0x648] ;  /* 0x00019200ff187b82 */ /* 0x000f220000000800 */
[-CC-:B---3--:R-:W-:Y:S02]  /*74e0*/  SHF.R.U64 R15, R10, R8.reuse, R3.reuse ;  /* 0x000000080a0f7219 */ /* 0x188fe40000001203 */
[----:B------:R-:W-:-:S03]  /*74f0*/  SHF.R.U32.HI R5, RZ, R8, R3 ;  /* 0x00000008ff057219 */ /* 0x000fc60000011603 */
[----:B------:R-:W-:Y:S02]  /*7500*/  IMAD.MOV.U32 R4, RZ, RZ, R15 ;  /* 0x000000ffff047224 */ /* 0x000fe400078e000f */
[----:B------:R-:W3:Y:S01]  /*7510*/  LDC R28, c[0x0][0x638] ;  /* 0x00018e00ff1c7b82 */ /* 0x000ee20000000800 */
[----:B0-----:R-:W-:-:S07]  /*7520*/  IMAD R25, R9, R7, R12 ;  /* 0x0000000709197224 */ /* 0x001fce00078e020c */
[----:B------:R-:W0:Y:S08]  /*7530*/  LDC R29, c[0x0][0x610] ;  /* 0x00018400ff1d7b82 */ /* 0x000e300000000800 */
[----:B------:R-:W0:Y:S01]  /*7540*/  LDC R30, c[0x0][0x600] ;  /* 0x00018000ff1e7b82 */ /* 0x000e220000000800 */
[----:B-12---:R-:W-:Y:S05]  /*7550*/  @!P0 BRA `(.L_x_155) ;  /* 0x0000000000288947 */ /* 0x006fea0003800000 */
[----:B------:R-:W1:Y:S02]  /*7560*/  LDC R0, c[0x0][0x64c] ;  /* 0x00019300ff007b82 */ /* 0x000e640000000800 */
[----:B-1----:R-:W-:-:S04]  /*7570*/  IADD3 R3, P0, R15, R0, RZ ;  /* 0x000000000f037210 */ /* 0x002fc80007f1e0ff */
[----:B------:R-:W-:-:S05]  /*7580*/  IADD3.X R11, RZ, R5, RZ, P0, !PT ;  /* 0x00000005ff0b7210 */ /* 0x000fca00007fe4ff */
[----:B------:R-:W-:-:S04]  /*7590*/  IMAD.WIDE.U32 R4, R11, R26, RZ ;  /* 0x0000001a0b047225 */ /* 0x000fc800078e00ff */
[----:B------:R-:W-:-:S04]  /*75a0*/  IMAD.WIDE.U32 R6, P0, R3, R27, R4 ;  /* 0x0000001b03067225 */ /* 0x000fc80007800004 */
[----:B------:R-:W-:-:S04]  /*75b0*/  IMAD.WIDE.U32 R4, R3, R26, RZ ;  /* 0x0000001a03047225 */ /* 0x000fc800078e00ff */
[----:B------:R-:W-:Y:S01]  /*75c0*/  IMAD.X R9, RZ, RZ, RZ, P0 ;  /* 0x000000ffff097224 */ /* 0x000fe200000e06ff */
[----:B------:R-:W-:Y:S01]  /*75d0*/  IADD3 RZ, P0, R5, R6, RZ ;  /* 0x0000000605ff7210 */ /* 0x000fe20007f1e0ff */
[----:B------:R-:W-:-:S04]  /*75e0*/  IMAD.MOV.U32 R8, RZ, RZ, R7 ;  /* 0x000000ffff087224 */ /* 0x000fc800078e0007 */
[----:B------:R-:W-:-:S08]  /*75f0*/  IMAD.WIDE.U32.X R4, R11, R27, R8, P0 ;  /* 0x0000001b0b047225 */ /* 0x000fd000000e0408 */
.L_x_155:
[----:B------:R-:W-:Y:S01]  /*7600*/  ISETP.NE.AND P0, PT, R2, 0x1, PT ;  /* 0x000000010200780c */ /* 0x000fe20003f05270 */
[----:B------:R-:W-:Y:S01]  /*7610*/  IMAD.MOV R14, RZ, RZ, -R14 ;  /* 0x000000ffff0e7224 */ /* 0x000fe200078e0a0e */
[----:B----4-:R-:W-:Y:S02]  /*7620*/  SHF.R.U64 R0, R4, R24, R5 ;  /* 0x0000001804007219 */ /* 0x010fe40000001205 */
[----:B------:R-:W-:Y:S02]  /*7630*/  LOP3.LUT R3, R10, R99, RZ, 0xc0, !PT ;  /* 0x000000630a037212 */ /* 0x000fe400078ec0ff */
[----:B------:R-:W-:Y:S01]  /*7640*/  LOP3.LUT R6, R13, R98, RZ, 0xc0, !PT ;  /* 0x000000620d067212 */ /* 0x000fe200078ec0ff */
[----:B------:R-:W-:Y:S02]  /*7650*/  IMAD.MOV R4, RZ, RZ, -R0 ;  /* 0x000000ffff047224 */ /* 0x000fe400078e0a00 */
[----:B------:R-:W-:Y:S02]  /*7660*/  IMAD R0, R94, R0, R3 ;  /* 0x000000005e007224 */ /* 0x000fe400078e0203 */
[----:B---3--:R-:W-:-:S02]  /*7670*/  IMAD R3, R4, R28, R15 ;  /* 0x0000001c04037224 */ /* 0x008fc400078e020f */
[----:B------:R-:W-:Y:S02]  /*7680*/  @P0 IMAD R25, R21, R14, R20 ;  /* 0x0000000e15190224 */ /* 0x000fe400078e0214 */
[----:B0-----:R-:W-:Y:S02]  /*7690*/  IMAD R5, R3, R30, R6 ;  /* 0x0000001e03057224 */ /* 0x001fe400078e0206 */
[----:B------:R-:W-:Y:S02]  /*76a0*/  IMAD R0, R0, R29, R25 ;  /* 0x0000001d00007224 */ /* 0x000fe400078e0219 */
[----:B------:R-:W-:-:S03]  /*76b0*/  IMAD.MOV.U32 R4, RZ, RZ, 0x1 ;  /* 0x00000001ff047424 */ /* 0x000fc600078e00ff */
[----:B------:R-:W-:Y:S02]  /*76c0*/  SEL R101, R5, R0, !P0 ;  /* 0x0000000005657207 */ /* 0x000fe40004000000 */
[----:B------:R-:W-:Y:S02]  /*76d0*/  PRMT R3, R4, 0x7610, R3 ;  /* 0x0000761004037816 */ /* 0x000fe40000000003 */
[----:B------:R-:W-:-:S07]  /*76e0*/  SEL R0, R0, R5, !P0 ;  /* 0x0000000500007207 */ /* 0x000fce0004000000 */
.L_x_153:
[----:B------:R-:W-:Y:S01]  /*76f0*/  UIADD3 UR40, UR41, UR40, URZ ;  /* 0x0000002829287290 */ /* 0x000fe2000fffe03f */
[----:B------:R-:W-:Y:S01]  /*7700*/  LOP3.LUT P0, RZ, R3, 0xff, RZ, 0xc0, !PT ;  /* 0x000000ff03ff7812 */ /* 0x000fe2000780c0ff */
[----:B------:R-:W-:Y:S02]  /*7710*/  IMAD.MOV.U32 R113, RZ, RZ, R0 ;  /* 0x000000ffff717224 */ /* 0x000fe400078e0000 */
[----:B------:R-:W-:Y:S02]  /*7720*/  USHF.R.U32.HI UR4, URZ, 0x2, UR40 ;  /* 0x000000023f047899 */ /* 0x000fe40008011628 */
[----:B------:R-:W-:Y:S02]  /*7730*/  UISETP.GT.U32.AND UP1, UPT, UR40, 0x3, UPT ;  /* 0x000000032800788c */ /* 0x000fe4000bf24070 */
[----:B------:R-:W-:Y:S02]  /*7740*/  ULOP3.LUT UR4, UR4, 0x1, URZ, 0xc0, !UPT ;  /* 0x0000000104047892 */ /* 0x000fe4000f8ec03f */
[----:B------:R-:W-:-:S02]  /*7750*/  UISETP.LT.U32.AND UP1, UPT, UR41, 0x4, UP1 ;  /* 0x000000042900788c */ /* 0x000fc40008f21070 */
[----:B------:R-:W-:Y:S02]  /*7760*/  UISETP.NE.U32.AND UP0, UPT, UR4, 0x1, UPT ;  /* 0x000000010400788c */ /* 0x000fe4000bf05070 */
[----:B------:R-:W-:Y:S02]  /*7770*/  USEL UR5, URZ, 0x1, !UP1 ;  /* 0x000000013f057887 */ /* 0x000fe4000c800000 */
[----:B------:R-:W-:Y:S02]  /*7780*/  UISETP.GT.U32.AND UP0, UPT, UR41, 0x3, !UP0 ;  /* 0x000000032900788c */ /* 0x000fe4000c704070 */
[----:B------:R-:W-:Y:S02]  /*7790*/  ULOP3.LUT UR40, UR40, 0x3, URZ, 0xc0, !UPT ;  /* 0x0000000328287892 */ /* 0x000fe4000f8ec03f */
[----:B------:R-:W-:-:S04]  /*77a0*/  USEL UR4, URZ, 0x1, !UP0 ;  /* 0x000000013f047887 */ /* 0x000fc8000c000000 */
[----:B------:R-:W-:Y:S01]  /*77b0*/  ULOP3.LUT UR36, UR4, UR36, UR5, 0x96, !UPT ;  /* 0x0000002404247292 */ /* 0x000fe2000f8e9605 */
[----:B------:R-:W-:Y:S11]  /*77c0*/  @P0 BRA `(.L_x_156) ;  /* 0xffffff98008c0947 */ /* 0x000ff6000383ffff */
[----:B------:R-:W-:Y:S05]  /*77d0*/  EXIT ;  /* 0x000000000000794d */ /* 0x000fea0003800000 */
.L_x_3:
[----:B------:R-:W-:Y:S01]  /*77e0*/  ULDC.64 UR4, c[0x0][0x650] ;  /* 0x0001940000047ab9 */ /* 0x000fe20000000a00 */
[----:B------:R-:W-:Y:S01]  /*77f0*/  PRMT R9, RZ, 0x7610, R9 ;  /* 0x00007610ff097816 */ /* 0x000fe20000000009 */
[----:B------:R-:W-:Y:S01]  /*7800*/  IMAD.MOV.U32 R13, RZ, RZ, -0x1 ;  /* 0xffffffffff0d7424 */ /* 0x000fe200078e00ff */
[----:B------:R-:W-:Y:S01]  /*7810*/  ISETP.GE.U32.AND P0, PT, R16, UR4, PT ;  /* 0x0000000410007c0c */ /* 0x000fe2000bf06070 */
[----:B------:R-:W-:Y:S01]  /*7820*/  IMAD.MOV.U32 R8, RZ, RZ, -0x1 ;  /* 0xffffffffff087424 */ /* 0x000fe200078e00ff */
[----:B------:R-:W-:Y:S02]  /*7830*/  MOV R20, 0xffffffff ;  /* 0xffffffff00147802 */ /* 0x000fe40000000f00 */
        /* <DEDUP_REMOVED lines=20> */
.L_x_158:
[--C-:B------:R-:W-:Y:S01]  /*7980*/  SHF.R.U64 R14, R12, R20, R13.reuse ;  /* 0x000000140c0e7219 */ /* 0x100fe2000000120d */
[----:B------:R-:W0:Y:S01]  /*7990*/  LDC R24, c[0x0][0x618] ;  /* 0x00018600ff187b82 */ /* 0x000e220000000800 */
[----:B------:R-:W-:Y:S01]  /*79a0*/  I2FP.F32.U32 R8, R6 ;  /* 0x0000000600087245 */ /* 0x000fe20000201000 */
[----:B------:R-:W-:Y:S01]  /*79b0*/  ULDC UR4, c[0x0][0x150] ;  /* 0x0000540000047ab9 */ /* 0x000fe20000000800 */
[----:B------:R-:W-:Y:S02]  /*79c0*/  SHF.R.U32.HI R7, RZ, R20, R13 ;  /* 0x00000014ff077219 */ /* 0x000fe4000001160d */
[----:B------:R-:W-:Y:S01]  /*79d0*/  IADD3 R11, P0, RZ, -R14, RZ ;  /* 0x8000000eff0b7210 */ /* 0x000fe20007f1e0ff */
[----:B------:R-:W-:Y:S01]  /*79e0*/  FMUL R13, R8, UR4 ;  /* 0x00000004080d7c20 */ /* 0x000fe20008400000 */
[----:B------:R-:W-:Y:S01]  /*79f0*/  ULDC UR4, c[0x0][0x154] ;  /* 0x0000550000047ab9 */ /* 0x000fe20000000800 */
[----:B------:R-:W1:Y:S02]  /*7a00*/  LDC.64 R26, c[0x0][0x640] ;  /* 0x00019000ff1a7b82 */ /* 0x000e640000000a00 */
[----:B------:R-:W-:-:S02]  /*7a10*/  IMAD.X R7, RZ, RZ, ~R7, P0 ;  /* 0x000000ffff077224 */ /* 0x000fc400000e0e07 */
[----:B------:R-:W2:Y:S01]  /*7a20*/  F2I.U32.TRUNC.NTZ R13, R13 ;  /* 0x0000000d000d7305 */ /* 0x000ea2000020f000 */
[----:B------:R-:W-:-:S03]  /*7a30*/  IMAD.WIDE.U32 R8, R11, R22, R16 ;  /* 0x000000160b087225 */ /* 0x000fc600078e0010 */
[----:B------:R-:W3:Y:S01]  /*7a40*/  LDC R15, c[0x0][0x144] ;  /* 0x00005100ff0f7b82 */ /* 0x000ee20000000800 */
[----:B------:R-:W-:-:S04]  /*7a50*/  IMAD R10, R7, R22, RZ ;  /* 0x00000016070a7224 */ /* 0x000fc800078e02ff */
[----:B------:R-:W-:Y:S02]  /*7a60*/  IMAD R7, R11, R23, R10 ;  /* 0x000000170b077224 */ /* 0x000fe400078e020a */
[----:B------:R-:W-:Y:S01]  /*7a70*/  IMAD.MOV.U32 R10, RZ, RZ, -0x1 ;  /* 0xffffffffff0a7424 */ /* 0x000fe200078e00ff */
[----:B------:R-:W4:Y:S02]  /*7a80*/  LDC R20, c[0x0][0x608] ;  /* 0x00018200ff147b82 */ /* 0x000f240000000800 */
[----:B------:R-:W-:Y:S02]  /*7a90*/  IADD3 R7, R9, R7, RZ ;  /* 0x0000000709077210 */ /* 0x000fe40007ffe0ff */
[----:B------:R-:W-:Y:S02]  /*7aa0*/  I2FP.F32.U32 R9, R3 ;  /* 0x0000000300097245 */ /* 0x000fe40000201000 */
[-C--:B0-----:R-:W-:Y:S01]  /*7ab0*/  SHF.R.U64 R12, R8, R24.reuse, R7 ;  /* 0x00000018080c7219 */ /* 0x081fe20000001207 */
[----:B--2---:R-:W-:Y:S01]  /*7ac0*/  IMAD.MOV R8, RZ, RZ, -R13 ;  /* 0x000000ffff087224 */ /* 0x004fe200078e0a0d */
[----:B------:R-:W0:Y:S01]  /*7ad0*/  LDC R11, c[0x0][0x658] ;  /* 0x00019600ff0b7b82 */ /* 0x000e220000000800 */
[----:B-1----:R-:W-:Y:S01]  /*7ae0*/  ISETP.NE.U32.AND P0, PT, R26, RZ, PT ;  /* 0x000000ff1a00720c */ /* 0x002fe20003f05070 */
[----:B------:R-:W-:Y:S01]  /*7af0*/  FMUL R9, R9, UR4 ;  /* 0x0000000409097c20 */ /* 0x000fe20008400000 */
[----:B------:R-:W-:-:S02]  /*7b00*/  SHF.R.U32.HI R7, RZ, R24, R7 ;  /* 0x00000018ff077219 */ /* 0x000fc40000011607 */
[----:B------:R-:W-:-:S03]  /*7b10*/  ISETP.NE.AND.EX P0, PT, R27, RZ, PT, P0 ;  /* 0x000000ff1b00720c */ /* 0x000fc60003f05300 */
[----:B------:R-:W1:Y:S01]  /*7b20*/  LDC R22, c[0x0][0x148] ;  /* 0x00005200ff167b82 */ /* 0x000e620000000800 */
[----:B---3--:R-:W-:Y:S02]  /*7b30*/  IMAD R23, R15, R8, R6 ;  /* 0x000000080f177224 */ /* 0x008fe400078e0206 */
[----:B------:R-:W-:-:S05]  /*7b40*/  IMAD.MOV.U32 R8, RZ, RZ, 0x1 ;  /* 0x00000001ff087424 */ /* 0x000fca00078e00ff */
[----:B------:R-:W2:Y:S01]  /*7b50*/  LDC R21, c[0x0][0x600] ;  /* 0x00018000ff157b82 */ /* 0x000ea20000000800 */
[-CC-:B----4-:R-:W-:Y:S02]  /*7b60*/  SHF.R.U64 R15, R12, R20.reuse, R7.reuse ;  /* 0x000000140c0f7219 */ /* 0x190fe40000001207 */
[----:B------:R-:W-:Y:S02]  /*7b70*/  SHF.R.U32.HI R6, RZ, R20, R7 ;  /* 0x00000014ff067219 */ /* 0x000fe40000011607 */
[----:B------:R3:W4:Y:S03]  /*7b80*/  F2I.U32.TRUNC.NTZ R20, R9 ;  /* 0x0000000900147305 */ /* 0x000726000020f000 */
[----:B------:R-:W1:Y:S01]  /*7b90*/  LDC R25, c[0x0][0x648] ;  /* 0x00019200ff197b82 */ /* 0x000e620000000800 */
[-C--:B0-----:R-:W-:Y:S02]  /*7ba0*/  SHF.R.U64 R19, R15, R11.reuse, R6 ;  /* 0x0000000b0f137219 */ /* 0x081fe40000001206 */
[----:B------:R-:W-:-:S02]  /*7bb0*/  SHF.L.U32 R10, R10, R11, RZ ;  /* 0x0000000b0a0a7219 */ /* 0x000fc400000006ff */
[-C--:B------:R-:W-:Y:S01]  /*7bc0*/  SHF.R.U32.HI R7, RZ, R11.reuse, R6 ;  /* 0x0000000bff077219 */ /* 0x080fe20000011606 */
[----:B------:R-:W-:Y:S01]  /*7bd0*/  IMAD.MOV.U32 R6, RZ, RZ, R19 ;  /* 0x000000ffff067224 */ /* 0x000fe200078e0013 */
[----:B------:R-:W-:Y:S01]  /*7be0*/  SHF.L.U32 R24, R8, R11, RZ ;  /* 0x0000000b08187219 */ /* 0x000fe200000006ff */
[----:B------:R-:W0:Y:S01]  /*7bf0*/  LDC R28, c[0x0][0x638] ;  /* 0x00018e00ff1c7b82 */ /* 0x000e220000000800 */
[----:B------:R-:W-:-:S07]  /*7c00*/  LOP3.LUT R30, RZ, R10, RZ, 0x33, !PT ;  /* 0x0000000aff1e7212 */ /* 0x000fce00078e33ff */
[----:B------:R-:W0:Y:S01]  /*7c10*/  LDC R29, c[0x0][0x610] ;  /* 0x00018400ff1d7b82 */ /* 0x000e220000000800 */
[----:B---34-:R-:W-:Y:S05]  /*7c20*/  @!P0 BRA `(.L_x_159) ;  /* 0x0000000000288947 */ /* 0x018fea0003800000 */
[----:B------:R-:W3:Y:S02]  /*7c30*/  LDC R6, c[0x0][0x64c] ;  /* 0x00019300ff067b82 */ /* 0x000ee40000000800 */
[----:B---3--:R-:W-:-:S05]  /*7c40*/  IADD3 R11, P0, R19, R6, RZ ;  /* 0x00000006130b7210 */ /* 0x008fca0007f1e0ff */
        /* <DEDUP_REMOVED lines=8> */
.L_x_159:
[----:B------:R-:W-:Y:S01]  /*7cd0*/  ISETP.NE.AND P0, PT, R2, 0x1, PT ;  /* 0x000000010200780c */ /* 0x000fe20003f05270 */
[----:B--2---:R-:W-:Y:S01]  /*7ce0*/  VIADD R9, R21, 0xffffffff ;  /* 0xffffffff15097836 */ /* 0x004fe20000000000 */
[----:B-1----:R-:W-:Y:S02]  /*7cf0*/  SHF.R.U64 R7, R6, R25, R7 ;  /* 0x0000001906077219 */ /* 0x002fe40000001207 */
[----:B------:R-:W-:Y:S02]  /*7d00*/  IADD3 R20, -R20, RZ, RZ ;  /* 0x000000ff14147210 */ /* 0x000fe40007ffe1ff */
[----:B------:R-:W-:Y:S01]  /*7d10*/  LOP3.LUT R6, R15, R30, RZ, 0xc0, !PT ;  /* 0x0000001e0f067212 */ /* 0x000fe200078ec0ff */
[----:B------:R-:W-:Y:S01]  /*7d20*/  IMAD.MOV R8, RZ, RZ, -R7 ;  /* 0x000000ffff087224 */ /* 0x000fe200078e0a07 */
[----:B------:R-:W-:Y:S01]  /*7d30*/  LOP3.LUT R12, R12, R9, RZ, 0xc0, !PT ;  /* 0x000000090c0c7212 */ /* 0x000fe200078ec0ff */
[----:B------:R-:W-:Y:S02]  /*7d40*/  IMAD.MOV.U32 R9, RZ, RZ, 0x1 ;  /* 0x00000001ff097424 */ /* 0x000fe400078e00ff */
[----:B------:R-:W-:-:S02]  /*7d50*/  IMAD R6, R24, R7, R6 ;  /* 0x0000000718067224 */ /* 0x000fc400078e0206 */
[----:B------:R-:W-:Y:S02]  /*7d60*/  @P0 IMAD R23, R22, R20, R3 ;  /* 0x0000001416170224 */ /* 0x000fe400078e0203 */
[----:B0-----:R-:W-:Y:S02]  /*7d70*/  IMAD R3, R8, R28, R19 ;  /* 0x0000001c08037224 */ /* 0x001fe400078e0213 */
[----:B------:R-:W-:Y:S02]  /*7d80*/  IMAD R13, R6, R29, R23 ;  /* 0x0000001d060d7224 */ /* 0x000fe400078e0217 */
[----:B------:R-:W-:Y:S02]  /*7d90*/  IMAD R6, R3, R21, R12 ;  /* 0x0000001503067224 */ /* 0x000fe400078e020c */
[----:B------:R-:W-:-:S03]  /*7da0*/  IMAD.MOV.U32 R8, RZ, RZ, R14 ;  /* 0x000000ffff087224 */ /* 0x000fc600078e000e */
[----:B------:R-:W-:Y:S02]  /*7db0*/  SEL R20, R6, R13, !P0 ;  /* 0x0000000d06147207 */ /* 0x000fe40004000000 */
[----:B------:R-:W-:-:S07]  /*7dc0*/  SEL R13, R13, R6, !P0 ;  /* 0x000000060d0d7207 */ /* 0x000fce0004000000 */
.L_x_157:
[----:B------:R-:W-:-:S08]  /*7dd0*/  NOP ;  /* 0x0000000000007918 */ /* 0x000fd00000000000 */
[----:B------:R-:W0:-:S00]  /*7de0*/  USETMAXREG.DEALLOC.CTAPOOL 0x28 ;  /* 0x00000028000079c8 */ /* 0x000e0000080e0500 */
[----:B0-----:R-:W-:-:S13]  /*7df0*/  ISETP.NE.AND P0, PT, R0, RZ, PT ;  /* 0x000000ff0000720c */ /* 0x001fda0003f05270 */
[----:B------:R-:W-:Y:S05]  /*7e00*/  @P0 EXIT ;  /* 0x000000000000094d */ /* 0x000fea0003800000 */
[----:B------:R-:W-:Y:S01]  /*7e10*/  LOP3.LUT P0, RZ, R9, 0xff, RZ, 0xc0, !PT ;  /* 0x000000ff09ff7812 */ /* 0x000fe2000780c0ff */
[----:B------:R-:W-:Y:S02]  /*7e20*/  IMAD.MOV.U32 R0, RZ, RZ, 0x1 ;  /* 0x00000001ff007424 */ /* 0x000fe400078e00ff */
[----:B------:R-:W-:-:S10]  /*7e30*/  IMAD.MOV.U32 R3, RZ, RZ, RZ ;  /* 0x000000ffff037224 */ /* 0x000fd400078e00ff */
[----:B------:R-:W-:Y:S05]  /*7e40*/  @!P0 BRA `(.L_x_160) ;  /* 0x0000000c00a48947 */ /* 0x000fea0003800000 */
[----:B------:R-:W0:Y:S01]  /*7e50*/  LDC R0, c[0x0][0x28c] ;  /* 0x0000a300ff007b82 */ /* 0x000e220000000800 */
[----:B------:R-:W-:Y:S01]  /*7e60*/  LOP3.LUT P0, RZ, R4, 0x1f, RZ, 0xc0, !PT ;  /* 0x0000001f04ff7812 */ /* 0x000fe2000780c0ff */
[----:B------:R-:W-:Y:S01]  /*7e70*/  ULDC UR21, c[0x0][0x658] ;  /* 0x0001960000157ab9 */ /* 0x000fe20000000800 */
[----:B------:R-:W-:Y:S01]  /*7e80*/  UMOV UR4, 0xffffffff ;  /* 0xffffffff00047882 */ /* 0x000fe20000000000 */
[----:B------:R-:W-:Y:S01]  /*7e90*/  BSSY B0, `(.L_x_160) ;  /* 0x00000e4000007945 */ /* 0x000fe20003800000 */
[----:B------:R-:W-:Y:S01]  /*7ea0*/  USHF.L.U32 UR4, UR4, UR21, URZ ;  /* 0x0000001504047299 */ /* 0x000fe2000800063f */
[C---:B------:R-:W-:Y:S01]  /*7eb0*/  ISETP.NE.AND P2, PT, R5.reuse, RZ, PT ;  /* 0x000000ff0500720c */ /* 0x040fe20003f45270 */
[----:B------:R-:W-:Y:S01]  /*7ec0*/  ULDC UR13, c[0x0][0x600] ;  /* 0x00018000000d7ab9 */ /* 0x000fe20000000800 */
[----:B------:R-:W-:Y:S01]  /*7ed0*/  ISETP.NE.OR P0, PT, R5, RZ, !P0 ;  /* 0x000000ff0500720c */ /* 0x000fe20004705670 */
[----:B------:R-:W-:Y:S01]  /*7ee0*/  UMOV UR5, 0x1 ;  /* 0x0000000100057882 */ /* 0x000fe20000000000 */
[----:B------:R-:W-:Y:S01]  /*7ef0*/  MOV R11, 0x1 ;  /* 0x00000001000b7802 */ /* 0x000fe20000000f00 */
[----:B------:R-:W-:Y:S01]  /*7f00*/  UIADD3 UR13, UR13, -0x1, URZ ;  /* 0xffffffff0d0d7890 */ /* 0x000fe2000fffe03f */
[----:B------:R-:W-:Y:S01]  /*7f10*/  LOP3.LUT R19, R18, 0x2, RZ, 0xfc, !PT ;  /* 0x0000000212137812 */ /* 0x000fe200078efcff */
[----:B------:R-:W-:-:S02]  /*7f20*/  USHF.L.U32 UR21, UR5, UR21, URZ ;  /* 0x0000001505157299 */ /* 0x000fc4000800063f */
[----:B------:R-:W-:Y:S01]  /*7f30*/  ULOP3.LUT UR29, URZ, UR4, URZ, 0x33, !UPT ;  /* 0x000000043f1d7292 */ /* 0x000fe2000f8e333f */
[----:B------:R-:W-:Y:S01]  /*7f40*/  ULDC.64 UR14, c[0x0][0x198] ;  /* 0x00006600000e7ab9 */ /* 0x000fe20000000a00 */
[----:B0-----:R-:W-:-:S05]  /*7f50*/  VIADD R0, R0, 0x7f ;  /* 0x0000007f00007836 */ /* 0x001fca0000000000 */
[----:B------:R-:W-:-:S04]  /*7f60*/  SHF.R.S32.HI R3, RZ, 0x1f, R0 ;  /* 0x0000001fff037819 */ /* 0x000fc80000011400 */
[----:B------:R-:W-:Y:S01]  /*7f70*/  LEA.HI R3, R3, R0, RZ, 0x7 ;  /* 0x0000000003037211 */ /* 0x000fe200078f38ff */
[----:B------:R-:W-:-:S03]  /*7f80*/  IMAD.MOV.U32 R0, RZ, RZ, 0x1 ;  /* 0x00000001ff007424 */ /* 0x000fc600078e00ff */
[----:B------:R-:W-:Y:S01]  /*7f90*/  SHF.R.S32.HI R12, RZ, 0x7, R3 ;  /* 0x00000007ff0c7819 */ /* 0x000fe20000011403 */
[----:B------:R-:W-:-:S04]  /*7fa0*/  IMAD.MOV.U32 R3, RZ, RZ, RZ ;  /* 0x000000ffff037224 */ /* 0x000fc800078e00ff */
[----:B------:R-:W-:-:S07]  /*7fb0*/  VIADD R10, R12, 0x1 ;  /* 0x000000010c0a7836 */ /* 0x000fce0000000000 */
.L_x_172:
[----:B------:R-:W-:-:S03]  /*7fc0*/  UMOV UR4, 0xffffffff ;  /* 0xffffffff00047882 */ /* 0x000fc60000000000 */
[----:B------:R-:W-:Y:S05]  /*7fd0*/  BRA.DIV UR4, `(.L_x_161) ;  /* 0x00000012042c7947 */ /* 0x000fea000b800000 */
[----:B------:R-:W-:-:S13]  /*7fe0*/  ELECT P6, URZ, PT ;  /* 0x00000000003f782f */ /* 0x000fda00038c0000 */
.L_x_183:
[----:B------:R-:W0:Y:S01]  /*7ff0*/  LDC R4, c[0x0][0x28c] ;  /* 0x0000a300ff047b82 */ /* 0x000e220000000800 */
[----:B------:R-:W-:Y:S01]  /*8000*/  BSSY B1, `(.L_x_162) ;  /* 0x0000059000017945 */ /* 0x000fe20003800000 */
[----:B0-----:R-:W-:-:S13]  /*8010*/  ISETP.LT.OR P6, PT, R4, 0x1, !P6 ;  /* 0x000000010400780c */ /* 0x001fda00077c1670 */
[----:B------:R-:W-:Y:S05]  /*8020*/  @P6 BRA `(.L_x_163) ;  /* 0x0000000400586947 */ /* 0x000fea0003800000 */
[----:B------:R-:W-:Y:S01]  /*8030*/  IMAD.SHL.U32 R13, R13, 0x100, RZ ;  /* 0x000001000d0d7824 */ /* 0x000fe200078e00ff */
[----:B------:R-:W-:Y:S01]  /*8040*/  MOV R5, R0 ;  /* 0x0000000000057202 */ /* 0x000fe20000000f00 */
[----:B------:R-:W-:Y:S02]  /*8050*/  IMAD.SHL.U32 R20, R20, 0x40, RZ ;  /* 0x0000004014147824 */ /* 0x000fe400078e00ff */
[----:B------:R-:W-:Y:S02]  /*8060*/  IMAD.MOV.U32 R21, RZ, RZ, RZ ;  /* 0x000000ffff157224 */ /* 0x000fe400078e00ff */
[----:B------:R-:W-:Y:S02]  /*8070*/  IMAD.MOV.U32 R4, RZ, RZ, R10 ;  /* 0x000000ffff047224 */ /* 0x000fe400078e000a */
[----:B------:R-:W-:-:S07]  /*8080*/  IMAD.MOV.U32 R6, RZ, RZ, R3 ;  /* 0x000000ffff067224 */ /* 0x000fce00078e0003 */
.L_x_167:
[----:B------:R-:W0:Y:S01]  /*8090*/  S2R R14, SR_CgaCtaId ;  /* 0x00000000000e7919 */ /* 0x000e220000008800 */
[----:B------:R-:W-:Y:S01]  /*80a0*/  MOV R7, 0x400 ;  /* 0x0000040000077802 */ /* 0x000fe20000000f00 */
[----:B------:R-:W1:Y:S03]  /*80b0*/  @!P2 LDC R9, c[0x0][0x500] ;  /* 0x00014000ff09ab82 */ /* 0x000e660000000800 */
[----:B0-----:R-:W-:Y:S02]  /*80c0*/  LEA R15, R14, R7, 0x18 ;  /* 0x000000070e0f7211 */ /* 0x001fe400078ec0ff */
[----:B------:R-:W-:-:S03]  /*80d0*/  SHF.L.U32 R7, R5, 0x1f, RZ ;  /* 0x0000001f05077819 */ /* 0x000fc600000006ff */
[----:B------:R-:W-:-:S04]  /*80e0*/  IMAD R14, R6, 0x8, R15 ;  /* 0x00000008060e7824 */ /* 0x000fc800078e020f */
[----:B------:R-:W0:Y:S02]  /*80f0*/  SYNCS.PHASECHK.TRANS64.TRYWAIT P1, [R14+URZ+0x20], R7 ;  /* 0x000020070e0075a7 */ /* 0x000e24000802017f */
[----:B01----:R-:W-:Y:S05]  /*8100*/  @!P1 BRA `(.L_x_164) ;  /* 0x0000001000009947 */ /* 0x003fea0003800000 */
.L_x_184:
[----:B0-----:R-:W-:Y:S01]  /*8110*/  PRMT R7, R19, 0x9910, RZ ;  /* 0x0000991013077816 */ /* 0x001fe200000000ff */
[----:B------:R0:W-:Y:S03]  /*8120*/  @!P2 SYNCS.ARRIVE.TRANS64 RZ, [R14+URZ], R9 ;  /* 0x000000090effa9a7 */ /* 0x0001e6000800003f */
[----:B------:R-:W-:-:S13]  /*8130*/  ISETP.NE.AND P1, PT, R7, 0x2, PT ;  /* 0x000000020700780c */ /* 0x000fda0003f25270 */
[----:B0-----:R-:W-:Y:S05]  /*8140*/  @P1 BRA `(.L_x_165) ;  /* 0x0000000000041947 */ /* 0x001fea0003800000 */
[----:B------:R-:W-:Y:S01]  /*8150*/  BPT.TRAP 0x1 ;  /* 0x000000040000795c */ /* 0x000fe20000300000 */
.L_x_165:
[----:B------:R-:W-:Y:S05]  /*8160*/  @P0 BRA `(.L_x_166) ;  /* 0x0000000000040947 */ /* 0x000fea0003800000 */
[----:B------:R-:W-:Y:S01]  /*8170*/  BPT.TRAP 0x1 ;  /* 0x000000040000795c */ /* 0x000fe20000300000 */
.L_x_166:
[C-C-:B------:R-:W-:Y:S01]  /*8180*/  IMAD R7, R6.reuse, 0x20000, R15.reuse ;  /* 0x0002000006077824 */ /* 0x140fe200078e020f */
[----:B------:R-:W-:Y:S01]  /*8190*/  R2UR UR10, R21 ;  /* 0x00000000150a72ca */ /* 0x000fe200000e0000 */
[----:B------:R-:W-:Y:S01]  /*81a0*/  IMAD R15, R6, 0x8000, R15 ;  /* 0x00008000060f7824 */ /* 0x000fe200078e020f */
[----:B------:R-:W-:Y:S01]  /*81b0*/  R2UR UR9, R14 ;  /* 0x000000000e0972ca */ /* 0x000fe200000e0000 */
[----:B------:R-:W-:Y:S01]  /*81c0*/  UIADD3 UR22, UP0, UR14, 0xf0, URZ ;  /* 0x000000f00e167890 */ /* 0x000fe2000ff1e03f */
[----:B------:R-:W-:Y:S01]  /*81d0*/  R2UR UR40, R7 ;  /* 0x00000000072872ca */ /* 0x000fe200000e0000 */
[----:B------:R-:W-:Y:S01]  /*81e0*/  VIADD R4, R4, 0xffffffff ;  /* 0xffffffff04047836 */ /* 0x000fe20000000000 */
[----:B------:R-:W-:Y:S01]  /*81f0*/  R2UR UR18, R15 ;  /* 0x000000000f1272ca */ /* 0x000fe200000e0000 */
[----:B------:R-:W-:Y:S01]  /*8200*/  UIADD3.X UR23, URZ, UR15, URZ, UP0, !UPT ;  /* 0x0000000f3f177290 */ /* 0x000fe200087fe43f */
[----:B------:R-:W-:Y:S01]  /*8210*/  R2UR UR11, R13 ;  /* 0x000000000d0b72ca */ /* 0x000fe200000e0000 */
[----:B------:R-:W-:Y:S01]  /*8220*/  UIADD3 UR6, UP1, UR14, 0x1f0, URZ ;  /* 0x000001f00e067890 */ /* 0x000fe2000ff3e03f */
[----:B------:R-:W-:Y:S01]  /*8230*/  R2UR UR12, R8 ;  /* 0x00000000080c72ca */ /* 0x000fe200000e0000 */
[----:B------:R-:W-:Y:S01]  /*8240*/  UMOV UR4, 0x0 ;  /* 0x0000000000047882 */ /* 0x000fe20000000000 */
[----:B------:R-:W-:Y:S01]  /*8250*/  R2UR UR35, R20 ;  /* 0x00000000142372ca */ /* 0x000fe200000e0000 */
[----:B------:R-:W-:Y:S01]  /*8260*/  UIADD3 UR58, UR10, 0x20, URZ ;  /* 0x000000200a3a7890 */ /* 0x000fe2000fffe03f */
[----:B------:R-:W-:Y:S01]  /*8270*/  ISETP.GT.AND P3, PT, R4, 0x1, PT ;  /* 0x000000010400780c */ /* 0x000fe20003f64270 */
[----:B------:R-:W-:Y:S01]  /*8280*/  UIADD3 UR50, UR10, 0x40, URZ ;  /* 0x000000400a327890 */ /* 0x000fe2000fffe03f */
[----:B------:R-:W-:Y:S01]  /*8290*/  VIADD R6, R6, 0x1 ;  /* 0x0000000106067836 */ /* 0x000fe20000000000 */
[----:B------:R-:W-:Y:S01]  /*82a0*/  UIADD3 UR8, UR40, 0x100, URZ ;  /* 0x0000010028087890 */ /* 0x000fe2000fffe03f */
[----:B------:R-:W-:Y:S01]  /*82b0*/  VIADD R21, R21, 0x80 ;  /* 0x0000008015157836 */ /* 0x000fe20000000000 */
[----:B------:R-:W-:-:S02]  /*82c0*/  UIADD3 UR56, UR40, 0x8100, URZ ;  /* 0x0000810028387890 */ /* 0x000fc4000fffe03f */
[----:B------:R-:W-:Y:S01]  /*82d0*/  UIADD3 UR48, UR40, 0x10100, URZ ;  /* 0x0001010028307890 */ /* 0x000fe2000fffe03f */
[C---:B------:R-:W-:Y:S01]  /*82e0*/  ISETP.NE.AND P1, PT, R6.reuse, 0x4, PT ;  /* 0x000000040600780c */ /* 0x040fe20003f25270 */
[----:B------:R-:W-:Y:S02]  /*82f0*/  UIADD3 UR42, UR10, 0x60, URZ ;  /* 0x000000600a2a7890 */ /* 0x000fe4000fffe03f */
[----:B------:R-:W-:Y:S01]  /*8300*/  UIADD3 UR40, UR40, 0x18100, URZ ;  /* 0x0001810028287890 */ /* 0x000fe2000fffe03f */
[----:B------:R-:W-:Y:S01]  /*8310*/  SEL R14, RZ, 0x1, P1 ;  /* 0x00000001ff0e7807 */ /* 0x000fe20000800000 */
[----:B------:R-:W-:Y:S01]  /*8320*/  UMOV UR5, 0x10000000 ;  /* 0x1000000000057882 */ /* 0x000fe20000000000 */
[----:B------:R-:W-:Y:S01]  /*8330*/  UIADD3.X UR7, URZ, UR15, URZ, UP1, !UPT ;  /* 0x0000000f3f077290 */ /* 0x000fe20008ffe43f */
[----:B------:R0:W-:Y:S01]  /*8340*/  UTMALDG.3D [UR8], [UR22], desc[UR4] ;  /* 0x00000408160075b4 */ /* 0x0001e20008011000 */
[----:B------:R-:W-:Y:S01]  /*8350*/  UIADD3 UR32, UR18, 0x80100, URZ ;  /* 0x0008010012207890 */ /* 0x000fe2000fffe03f */
[----:B------:R-:W-:Y:S01]  /*8360*/  LOP3.LUT R5, R5, R14, RZ, 0x3c, !PT ;  /* 0x0000000e05057212 */ /* 0x000fe200078e3cff */
[----:B------:R-:W-:Y:S01]  /*8370*/  UIADD3 UR24, UR18, 0x82100, URZ ;  /* 0x0008210012187890 */ /* 0x000fe2000fffe03f */
[----:B------:R-:W-:Y:S01]  /*8380*/  SEL R6, R6, RZ, P1 ;  /* 0x000000ff06067207 */ /* 0x000fe20000800000 */
[----:B------:R-:W-:Y:S01]  /*8390*/  UIADD3 UR16, UR18, 0x84100, URZ ;  /* 0x0008410012107890 */ /* 0x000fe2000fffe03f */
[----:B------:R-:W-:Y:S01]  /*83a0*/  UMOV UR57, UR9 ;  /* 0x0000000900397c82 */ /* 0x000fe20008000000 */
        /* <DEDUP_REMOVED lines=8> */
[----:B------:R1:W-:Y:S01]  /*8430*/  UTMALDG.3D [UR56], [UR22], desc[UR4] ;  /* 0x00000438160075b4 */ /* 0x0003e20008011000 */
[----:B------:R-:W-:Y:S01]  /*8440*/  UMOV UR33, UR9 ;  /* 0x0000000900217c82 */ /* 0x000fe20008000000 */
[----:B------:R-:W-:Y:S01]  /*8450*/  UMOV UR34, UR10 ;  /* 0x0000000a00227c82 */ /* 0x000fe20008000000 */
[----:B------:R-:W-:Y:S01]  /*8460*/  UMOV UR36, UR12 ;  /* 0x0000000c00247c82 */ /* 0x000fe20008000000 */
[----:B------:R-:W-:Y:S01]  /*8470*/  UMOV UR25, UR9 ;  /* 0x0000000900197c82 */ /* 0x000fe20008000000 */
[----:B------:R-:W-:Y:S01]  /*8480*/  UMOV UR27, UR35 ;  /* 0x00000023001b7c82 */ /* 0x000fe20008000000 */
[----:B------:R-:W-:Y:S01]  /*8490*/  UMOV UR28, UR12 ;  /* 0x0000000c001c7c82 */ /* 0x000fe20008000000 */
[----:B------:R-:W-:Y:S01]  /*84a0*/  UMOV UR26, UR58 ;  /* 0x0000003a001a7c82 */ /* 0x000fe20008000000 */
[----:B0-----:R-:W-:Y:S01]  /*84b0*/  UIADD3 UR8, UR18, 0x86100, URZ ;  /* 0x0008610012087890 */ /* 0x001fe2000fffe03f */
[----:B------:R1:W-:Y:S01]  /*84c0*/  UTMALDG.3D [UR48], [UR22], desc[UR4] ;  /* 0x00000430160075b4 */ /* 0x0003e20008011000 */
[----:B------:R-:W-:Y:S01]  /*84d0*/  UMOV UR17, UR9 ;  /* 0x0000000900117c82 */ /* 0x000fe20008000000 */
[----:B------:R-:W-:Y:S01]  /*84e0*/  UMOV UR19, UR35 ;  /* 0x0000002300137c82 */ /* 0x000fe20008000000 */
[----:B------:R-:W-:Y:S01]  /*84f0*/  UMOV UR20, UR12 ;  /* 0x0000000c00147c82 */ /* 0x000fe20008000000 */
[----:B------:R-:W-:Y:S01]  /*8500*/  UMOV UR18, UR50 ;  /* 0x0000003200127c82 */ /* 0x000fe20008000000 */
[----:B------:R-:W-:Y:S01]  /*8510*/  UMOV UR11, UR35 ;  /* 0x00000023000b7c82 */ /* 0x000fe20008000000 */
[----:B------:R-:W-:Y:S01]  /*8520*/  UMOV UR10, UR42 ;  /* 0x0000002a000a7c82 */ /* 0x000fe20008000000 */
[----:B------:R1:W-:Y:S01]  /*8530*/  UTMALDG.3D [UR40], [UR22], desc[UR4] ;  /* 0x00000428160075b4 */ /* 0x0003e20008011000 */
[----:B------:R1:W-:Y:S01]  /*8540*/  UTMALDG.3D [UR32], [UR6], desc[UR4] ;  /* 0x00000420060075b4 */ /* 0x0003e20008011000 */
[----:B------:R1:W-:Y:S01]  /*8550*/  UTMALDG.3D [UR24], [UR6], desc[UR4] ;  /* 0x00000418060075b4 */ /* 0x0003e20008011000 */
[----:B------:R1:W-:Y:S01]  /*8560*/  UTMALDG.3D [UR16], [UR6], desc[UR4] ;  /* 0x00000410060075b4 */ /* 0x0003e20008011000 */
[----:B------:R1:W-:Y:S02]  /*8570*/  UTMALDG.3D [UR8], [UR6], desc[UR4] ;  /* 0x00000408060075b4 */ /* 0x0003e40008011000 */
[----:B-1----:R-:W-:Y:S05]  /*8580*/  @P3 BRA `(.L_x_167) ;  /* 0xfffffff800c03947 */ /* 0x002fea000383ffff */
.L_x_163:
[----:B------:R-:W-:Y:S05]  /*8590*/  BSYNC B1 ;  /* 0x0000000000017941 */ /* 0x000fea0003800000 */
.L_x_162:
[----:B------:R-:W-:Y:S01]  /*85a0*/  LOP3.LUT P3, RZ, R11, 0xff, RZ, 0xc0, !PT ;  /* 0x000000ff0bff7812 */ /* 0x000fe2000786c0ff */
[----:B------:R-:W-:Y:S01]  /*85b0*/  ULDC.64 UR4, c[0x0][0x650] ;  /* 0x0001940000047ab9 */ /* 0x000fe20000000a00 */
[----:B------:R-:W-:Y:S01]  /*85c0*/  IADD3 R3, R12, R3, RZ ;  /* 0x000000030c037210 */ /* 0x000fe20007ffe0ff */
[----:B------:R-:W-:Y:S01]  /*85d0*/  BSSY B1, `(.L_x_168) ;  /* 0x000006d000017945 */ /* 0x000fe20003800000 */
[----:B------:R-:W-:Y:S01]  /*85e0*/  IADD3 R16, P4, R16, UR38, RZ ;  /* 0x0000002610107c10 */ /* 0x000fe2000ff9e0ff */
[----:B------:R-:W-:Y:S01]  /*85f0*/  IMAD.MOV.U32 R13, RZ, RZ, -0x1 ;  /* 0xffffffffff0d7424 */ /* 0x000fe200078e00ff */
[----:B------:R-:W-:Y:S01]  /*8600*/  ISETP.GT.U32.AND P1, PT, R3, 0x3, PT ;  /* 0x000000030300780c */ /* 0x000fe20003f24070 */
[----:B------:R-:W-:Y:S01]  /*8610*/  IMAD.MOV.U32 R20, RZ, RZ, -0x1 ;  /* 0xffffffffff147424 */ /* 0x000fe200078e00ff */
[----:B------:R-:W-:Y:S01]  /*8620*/  SHF.R.U32.HI R4, RZ, 0x2, R3 ;  /* 0x00000002ff047819 */ /* 0x000fe20000011603 */
[----:B------:R-:W-:Y:S01]  /*8630*/  IMAD.MOV.U32 R8, RZ, RZ, -0x1 ;  /* 0xffffffffff087424 */ /* 0x000fe200078e00ff */
[----:B------:R-:W-:-:S02]  /*8640*/  ISETP.LT.U32.AND P1, PT, R12, 0x4, P1 ;  /* 0x000000040c00780c */ /* 0x000fc40000f21070 */
[----:B------:R-:W-:Y:S01]  /*8650*/  IADD3.X R17, R17, UR37, RZ, P4, !PT ;  /* 0x0000002511117c10 */ /* 0x000fe2000a7fe4ff */
[----:B------:R-:W0:Y:S01]  /*8660*/  @P3 S2R R6, SR_CgaCtaId ;  /* 0x0000000000063919 */ /* 0x000e220000008800 */
[----:B------:R-:W-:Y:S02]  /*8670*/  @P3 MOV R5, 0x400 ;  /* 0x0000040000053802 */ /* 0x000fe40000000f00 */
[----:B------:R-:W-:Y:S02]  /*8680*/  ISETP.GE.U32.AND P4, PT, R16, UR4, PT ;  /* 0x0000000410007c0c */ /* 0x000fe4000bf86070 */
[----:B------:R-:W-:Y:S02]  /*8690*/  LOP3.LUT R4, R4, 0x1, RZ, 0xc0, !PT ;  /* 0x0000000104047812 */ /* 0x000fe400078ec0ff */
[----:B------:R-:W-:Y:S02]  /*86a0*/  LOP3.LUT R3, R3, 0x3, RZ, 0xc0, !PT ;  /* 0x0000000303037812 */ /* 0x000fe400078ec0ff */
[----:B------:R-:W-:-:S02]  /*86b0*/  PRMT R11, RZ, 0x7610, R11 ;  /* 0x00007610ff0b7816 */ /* 0x000fc4000000000b */
[----:B0-----:R-:W-:-:S04]  /*86c0*/  @P3 LEA R5, R6, R5, 0x18 ;  /* 0x0000000506053211 */ /* 0x001fc800078ec0ff */
[----:B------:R0:W-:Y:S01]  /*86d0*/  @P3 SYNCS.ARRIVE.TRANS64.A1T0 RZ, [R5+URZ+0x58], RZ ;  /* 0x000058ff05ff39a7 */ /* 0x0001e2000810003f */
[----:B------:R-:W-:-:S04]  /*86e0*/  ISETP.NE.U32.AND P3, PT, R4, 0x1, PT ;  /* 0x000000010400780c */ /* 0x000fc80003f65070 */
[----:B------:R-:W-:Y:S02]  /*86f0*/  ISETP.GT.U32.AND P3, PT, R12, 0x3, !P3 ;  /* 0x000000030c00780c */ /* 0x000fe40005f64070 */
[----:B0-----:R-:W-:Y:S02]  /*8700*/  SEL R5, RZ, 0x1, !P1 ;  /* 0x00000001ff057807 */ /* 0x001fe40004800000 */
[----:B------:R-:W-:Y:S02]  /*8710*/  ISETP.GE.U32.AND.EX P1, PT, R17, UR5, PT, P4 ;  /* 0x0000000511007c0c */ /* 0x000fe4000bf26140 */
[----:B------:R-:W-:-:S04]  /*8720*/  SEL R4, RZ, 0x1, !P3 ;  /* 0x00000001ff047807 */ /* 0x000fc80005800000 */
[----:B------:R-:W-:Y:S02]  /*8730*/  LOP3.LUT R0, R4, R0, R5, 0x96, !PT ;  /* 0x0000000004007212 */ /* 0x000fe400078e9605 */
[----:B------:R-:W-:-:S05]  /*8740*/  PRMT R4, RZ, 0x7610, R4 ;  /* 0x00007610ff047816 */ /* 0x000fca0000000004 */
[----:B------:R-:W-:Y:S05]  /*8750*/  @P1 BRA `(.L_x_169) ;  /* 0x0000000400501947 */ /* 0x000fea0003800000 */
[----:B------:R-:W-:Y:S01]  /*8760*/  ULDC.64 UR4, c[0x0][0x628] ;  /* 0x00018a0000047ab9 */ /* 0x000fe20000000a00 */
[----:B------:R-:W0:Y:S01]  /*8770*/  S2R R14, SR_CTAID.X ;  /* 0x00000000000e7919 */ /* 0x000e220000002500 */
[----:B------:R-:W-:Y:S01]  /*8780*/  ISETP.NE.U32.AND P1, PT, RZ, UR4, PT ;  /* 0x00000004ff007c0c */ /* 0x000fe2000bf25070 */
[----:B------:R-:W-:Y:S01]  /*8790*/  ULDC UR7, c[0x0][0x630] ;  /* 0x00018c0000077ab9 */ /* 0x000fe20000000800 */
[----:B------:R-:W-:Y:S01]  /*87a0*/  IMAD.MOV.U32 R4, RZ, RZ, R16 ;  /* 0x000000ffff047224 */ /* 0x000fe200078e0010 */
[----:B------:R-:W1:Y:S01]  /*87b0*/  S2R R13, SR_CTAID.Y ;  /* 0x00000000000d7919 */ /* 0x000e620000002600 */
[----:B------:R-:W-:Y:S01]  /*87c0*/  ISETP.NE.AND.EX P1, PT, RZ, UR5, PT, P1 ;  /* 0x00000005ff007c0c */ /* 0x000fe2000bf25310 */
[----:B------:R-:W-:-:S12]  /*87d0*/  IMAD.MOV.U32 R5, RZ, RZ, R17 ;  /* 0x000000ffff057224 */ /* 0x000fd800078e0011 */
[----:B------:R-:W-:Y:S05]  /*87e0*/  @!P1 BRA `(.L_x_170) ;  /* 0x0000000000289947 */ /* 0x000fea0003800000 */
[----:B------:R-:W-:Y:S02]  /*87f0*/  ULDC UR6, c[0x0][0x634] ;  /* 0x00018d0000067ab9 */ /* 0x000fe40000000800 */
[----:B------:R-:W-:-:S05]  /*8800*/  IADD3 R9, P1, R16, UR6, RZ ;  /* 0x0000000610097c10 */ /* 0x000fca000ff3e0ff */
[----:B------:R-:W-:-:S04]  /*8810*/  IMAD.X R15, RZ, RZ, R17, P1 ;  /* 0x000000ffff0f7224 */ /* 0x000fc800008e0611 */
[----:B------:R-:W-:-:S04]  /*8820*/  IMAD.WIDE.U32 R6, R15, UR4, RZ ;  /* 0x000000040f067c25 */ /* 0x000fc8000f8e00ff */
[----:B------:R-:W-:-:S04]  /*8830*/  IMAD.WIDE.U32 R6, P1, R9, UR5, R6 ;  /* 0x0000000509067c25 */ /* 0x000fc8000f820006 */
[----:B------:R-:W-:Y:S01]  /*8840*/  IMAD.WIDE.U32 R8, R9, UR4, RZ ;  /* 0x0000000409087c25 */ /* 0x000fe2000f8e00ff */
[----:B------:R-:W-:-:S03]  /*8850*/  MOV R4, R7 ;  /* 0x0000000700047202 */ /* 0x000fc60000000f00 */
[----:B------:R-:W-:Y:S01]  /*8860*/  IMAD.X R5, RZ, RZ, RZ, P1 ;  /* 0x000000ffff057224 */ /* 0x000fe200008e06ff */
[----:B------:R-:W-:-:S05]  /*8870*/  IADD3 RZ, P1, R9, R6, RZ ;  /* 0x0000000609ff7210 */ /* 0x000fca0007f3e0ff */
[----:B------:R-:W-:-:S08]  /*8880*/  IMAD.WIDE.U32.X R4, R15, UR5, R4, P1 ;  /* 0x000000050f047c25 */ /* 0x000fd000088e0404 */
.L_x_170:
[--C-:B------:R-:W-:Y:S01]  /*8890*/  SHF.R.U64 R8, R4, UR7, R5.reuse ;  /* 0x0000000704087c19 */ /* 0x100fe20008001205 */
[----:B------:R-:W-:Y:S01]  /*88a0*/  ULDC.64 UR4, c[0x0][0x620] ;  /* 0x0001880000047ab9 */ /* 0x000fe20000000a00 */
[----:B------:R-:W-:Y:S01]  /*88b0*/  SHF.R.U32.HI R4, RZ, UR7, R5 ;  /* 0x00000007ff047c19 */ /* 0x000fe20008011605 */
[----:B------:R-:W2:Y:S01]  /*88c0*/  LDC R25, c[0x0][0x144] ;  /* 0x00005100ff197b82 */ /* 0x000ea20000000800 */
[----:B------:R-:W-:Y:S01]  /*88d0*/  IADD3 R7, P1, RZ, -R8, RZ ;  /* 0x80000008ff077210 */ /* 0x000fe20007f3e0ff */
[----:B------:R-:W-:Y:S01]  /*88e0*/  ULDC.64 UR8, c[0x0][0x640] ;  /* 0x0001900000087ab9 */ /* 0x000fe20000000a00 */
[----:B0-----:R-:W-:Y:S01]  /*88f0*/  I2FP.F32.U32 R9, R14 ;  /* 0x0000000e00097245 */ /* 0x001fe20000201000 */
[----:B------:R-:W-:Y:S02]  /*8900*/  ULDC UR6, c[0x0][0x608] ;  /* 0x0001820000067ab9 */ /* 0x000fe40000000800 */
[----:B------:R-:W-:Y:S01]  /*8910*/  IMAD.X R4, RZ, RZ, ~R4, P1 ;  /* 0x000000ffff047224 */ /* 0x000fe200008e0e04 */
[----:B------:R-:W-:Y:S01]  /*8920*/  ISETP.NE.U32.AND P1, PT, RZ, UR8, PT ;  /* 0x00000008ff007c0c */ /* 0x000fe2000bf25070 */
[----:B------:R-:W0:Y:S02]  /*8930*/  LDC R20, c[0x0][0x148] ;  /* 0x00005200ff147b82 */ /* 0x000e240000000800 */
[----:B------:R-:W-:Y:S01]  /*8940*/  IMAD R6, R4, UR4, RZ ;  /* 0x0000000404067c24 */ /* 0x000fe2000f8e02ff */
[----:B------:R-:W-:Y:S01]  /*8950*/  ISETP.NE.AND.EX P1, PT, RZ, UR9, PT, P1 ;  /* 0x00000009ff007c0c */ /* 0x000fe2000bf25310 */
[----:B------:R-:W-:Y:S01]  /*8960*/  IMAD.WIDE.U32 R4, R7, UR4, R16 ;  /* 0x0000000407047c25 */ /* 0x000fe2000f8e0010 */
[----:B------:R-:W-:-:S03]  /*8970*/  ULDC UR4, c[0x0][0x150] ;  /* 0x0000540000047ab9 */ /* 0x000fc60000000800 */
[----:B------:R-:W-:Y:S02]  /*8980*/  IMAD R7, R7, UR5, R6 ;  /* 0x0000000507077c24 */ /* 0x000fe4000f8e0206 */
[----:B------:R-:W-:Y:S01]  /*8990*/  FMUL R6, R9, UR4 ;  /* 0x0000000409067c20 */ /* 0x000fe20008400000 */
[----:B------:R-:W-:Y:S01]  /*89a0*/  ULDC UR4, c[0x0][0x618] ;  /* 0x0001860000047ab9 */ /* 0x000fe20000000800 */
[----:B------:R-:W-:Y:S01]  /*89b0*/  ULDC UR5, c[0x0][0x154] ;  /* 0x0000550000057ab9 */ /* 0x000fe20000000800 */
[----:B------:R-:W-:-:S03]  /*89c0*/  IMAD.IADD R5, R5, 0x1, R7 ;  /* 0x0000000105057824 */ /* 0x000fc600078e0207 */
[----:B------:R-:W3:Y:S02]  /*89d0*/  F2I.U32.TRUNC.NTZ R6, R6 ;  /* 0x0000000600067305 */ /* 0x000ee4000020f000 */
[----:B------:R-:W-:Y:S02]  /*89e0*/  SHF.R.U64 R9, R4, UR4, R5 ;  /* 0x0000000404097c19 */ /* 0x000fe40008001205 */
[----:B-1----:R-:W-:-:S05]  /*89f0*/  I2FP.F32.U32 R4, R13 ;  /* 0x0000000d00047245 */ /* 0x002fca0000201000 */
[----:B------:R-:W-:Y:S01]  /*8a00*/  FMUL R22, R4, UR5 ;  /* 0x0000000504167c20 */ /* 0x000fe20008400000 */
[----:B------:R-:W-:Y:S01]  /*8a10*/  SHF.R.U32.HI R4, RZ, UR4, R5 ;  /* 0x00000004ff047c19 */ /* 0x000fe20008011605 */
[----:B------:R-:W-:-:S03]  /*8a20*/  ULDC UR4, c[0x0][0x658] ;  /* 0x0001960000047ab9 */ /* 0x000fc60000000800 */
[--C-:B------:R-:W-:Y:S01]  /*8a30*/  SHF.R.U64 R21, R9, UR6, R4.reuse ;  /* 0x0000000609157c19 */ /* 0x100fe20008001204 */
[----:B------:R-:W1:Y:S01]  /*8a40*/  F2I.U32.TRUNC.NTZ R22, R22 ;  /* 0x0000001600167305 */ /* 0x000e62000020f000 */
[----:B------:R-:W-:Y:S01]  /*8a50*/  SHF.R.U32.HI R4, RZ, UR6, R4 ;  /* 0x00000006ff047c19 */ /* 0x000fe20008011604 */
[----:B---3--:R-:W-:-:S03]  /*8a60*/  IMAD.MOV R6, RZ, RZ, -R6 ;  /* 0x000000ffff067224 */ /* 0x008fc600078e0a06 */
[----:B------:R-:W-:Y:S01]  /*8a70*/  SHF.R.U64 R15, R21, UR4, R4 ;  /* 0x00000004150f7c19 */ /* 0x000fe20008001204 */
[----:B--2---:R-:W-:Y:S01]  /*8a80*/  IMAD R14, R25, R6, R14 ;  /* 0x00000006190e7224 */ /* 0x004fe200078e020e */
[----:B------:R-:W-:-:S03]  /*8a90*/  SHF.R.U32.HI R23, RZ, UR4, R4 ;  /* 0x00000004ff177c19 */ /* 0x000fc60008011604 */
[----:B------:R-:W-:Y:S02]  /*8aa0*/  IMAD.MOV.U32 R4, RZ, RZ, R15 ;  /* 0x000000ffff047224 */ /* 0x000fe400078e000f */
[----:B------:R-:W-:Y:S01]  /*8ab0*/  IMAD.MOV.U32 R5, RZ, RZ, R23 ;  /* 0x000000ffff057224 */ /* 0x000fe200078e0017 */
[----:B-1----:R-:W-:Y:S06]  /*8ac0*/  @!P1 BRA `(.L_x_171) ;  /* 0x0000000000289947 */ /* 0x002fec0003800000 */
[----:B------:R-:W-:Y:S02]  /*8ad0*/  ULDC UR4, c[0x0][0x64c] ;  /* 0x0001930000047ab9 */ /* 0x000fe40000000800 */
[----:B------:R-:W-:-:S05]  /*8ae0*/  IADD3 R5, P1, R15, UR4, RZ ;  /* 0x000000040f057c10 */ /* 0x000fca000ff3e0ff */
[----:B------:R-:W-:-:S04]  /*8af0*/  IMAD.X R23, RZ, RZ, R23, P1 ;  /* 0x000000ffff177224 */ /* 0x000fc800008e0617 */
[----:B------:R-:W-:-:S04]  /*8b00*/  IMAD.WIDE.U32 R6, R23, UR8, RZ ;  /* 0x0000000817067c25 */ /* 0x000fc8000f8e00ff */
[----:B------:R-:W-:-:S04]  /*8b10*/  IMAD.WIDE.U32 R6, P1, R5, UR9, R6 ;  /* 0x0000000905067c25 */ /* 0x000fc8000f820006 */
[----:B------:R-:W-:Y:S01]  /*8b20*/  IMAD.WIDE.U32 R4, R5, UR8, RZ ;  /* 0x0000000805047c25 */ /* 0x000fe2000f8e00ff */
[----:B------:R-:W-:-:S04]  /*8b30*/  MOV R4, R7 ;  /* 0x0000000700047202 */ /* 0x000fc80000000f00 */
[----:B------:R-:W-:Y:S01]  /*8b40*/  IADD3 RZ, P3, R5, R6, RZ ;  /* 0x0000000605ff7210 */ /* 0x000fe20007f7e0ff */
[----:B------:R-:W-:-:S04]  /*8b50*/  IMAD.X R5, RZ, RZ, RZ, P1 ;  /* 0x000000ffff057224 */ /* 0x000fc800008e06ff */
[----:B------:R-:W-:-:S08]  /*8b60*/  IMAD.WIDE.U32.X R4, R23, UR9, R4, P3 ;  /* 0x0000000917047c25 */ /* 0x000fd000098e0404 */
.L_x_171:
[----:B------:R-:W-:Y:S01]  /*8b70*/  ISETP.NE.AND P1, PT, R2, 0x1, PT ;  /* 0x000000010200780c */ /* 0x000fe20003f25270 */
[----:B------:R-:W-:Y:S01]  /*8b80*/  ULDC UR4, c[0x0][0x648] ;  /* 0x0001920000047ab9 */ /* 0x000fe20000000800 */
[----:B------:R-:W-:Y:S01]  /*8b90*/  LOP3.LUT R21, R21, UR29, RZ, 0xc0, !PT ;  /* 0x0000001d15157c12 */ /* 0x000fe2000f8ec0ff */
[----:B------:R-:W-:Y:S01]  /*8ba0*/  IMAD.MOV R22, RZ, RZ, -R22 ;  /* 0x000000ffff167224 */ /* 0x000fe200078e0a16 */
[----:B------:R-:W-:Y:S01]  /*8bb0*/  SHF.R.U64 R4, R4, UR4, R5 ;  /* 0x0000000404047c19 */ /* 0x000fe20008001205 */
[----:B------:R-:W-:Y:S01]  /*8bc0*/  ULDC UR4, c[0x0][0x638] ;  /* 0x00018e0000047ab9 */ /* 0x000fe20000000800 */
[----:B------:R-:W-:Y:S01]  /*8bd0*/  ULDC UR5, c[0x0][0x610] ;  /* 0x0001840000057ab9 */ /* 0x000fe20000000800 */
[----:B------:R-:W-:Y:S02]  /*8be0*/  IMAD.MOV.U32 R5, RZ, RZ, 0x1 ;  /* 0x00000001ff057424 */ /* 0x000fe400078e00ff */
[----:B------:R-:W-:Y:S02]  /*8bf0*/  IMAD.MOV R6, RZ, RZ, -R4 ;  /* 0x000000ffff067224 */ /* 0x000fe400078e0a04 */
[----:B------:R-:W-:Y:S01]  /*8c00*/  IMAD R21, R4, UR21, R21 ;  /* 0x0000001504157c24 */ /* 0x000fe2000f8e0215 */
[----:B------:R-:W-:Y:S01]  /*8c10*/  LOP3.LUT R4, R9, UR13, RZ, 0xc0, !PT ;  /* 0x0000000d09047c12 */ /* 0x000fe2000f8ec0ff */
[----:B0-----:R-:W-:-:S02]  /*8c20*/  @P1 IMAD R14, R20, R22, R13 ;  /* 0x00000016140e1224 */ /* 0x001fc400078e020d */
[----:B------:R-:W-:Y:S01]  /*8c30*/  IMAD R15, R6, UR4, R15 ;  /* 0x00000004060f7c24 */ /* 0x000fe2000f8e020f */
[----:B------:R-:W-:Y:S01]  /*8c40*/  ULDC UR4, c[0x0][0x600] ;  /* 0x0001800000047ab9 */ /* 0x000fe20000000800 */
[----:B------:R-:W-:Y:S02]  /*8c50*/  IMAD R14, R21, UR5, R14 ;  /* 0x00000005150e7c24 */ /* 0x000fe4000f8e020e */
[--C-:B------:R-:W-:Y:S01]  /*8c60*/  IMAD R15, R15, UR4, R4.reuse ;  /* 0x000000040f0f7c24 */ /* 0x100fe2000f8e0204 */
[----:B------:R-:W-:-:S04]  /*8c70*/  PRMT R4, R5, 0x7610, R4 ;  /* 0x0000761005047816 */ /* 0x000fc80000000004 */
[----:B------:R-:W-:Y:S02]  /*8c80*/  SEL R20, R15, R14, !P1 ;  /* 0x0000000e0f147207 */ /* 0x000fe40004800000 */
[----:B------:R-:W-:-:S07]  /*8c90*/  SEL R13, R14, R15, !P1 ;  /* 0x0000000f0e0d7207 */ /* 0x000fce0004800000 */
.L_x_169:
[----:B------:R-:W-:Y:S05]  /*8ca0*/  BSYNC B1 ;  /* 0x0000000000017941 */ /* 0x000fea0003800000 */
.L_x_168:
[----:B------:R-:W-:-:S13]  /*8cb0*/  LOP3.LUT P1, RZ, R4, 0xff, RZ, 0xc0, !PT ;  /* 0x000000ff04ff7812 */ /* 0x000fda000782c0ff */
[----:B------:R-:W-:Y:S05]  /*8cc0*/  @P1 BRA `(.L_x_172) ;  /* 0xfffffff000bc1947 */ /* 0x000fea000383ffff */
[----:B------:R-:W-:Y:S05]  /*8cd0*/  BSYNC B0 ;  /* 0x0000000000007941 */ /* 0x000fea0003800000 */
.L_x_160:
[----:B------:R-:W-:-:S03]  /*8ce0*/  UMOV UR4, 0xffffffff ;  /* 0xffffffff00047882 */ /* 0x000fc60000000000 */
[----:B------:R-:W-:Y:S05]  /*8cf0*/  BRA.DIV UR4, `(.L_x_173) ;  /* 0x0000000604187947 */ /* 0x000fea000b800000 */
[----:B------:R-:W-:-:S13]  /*8d00*/  ELECT P6, URZ, PT ;  /* 0x00000000003f782f */ /* 0x000fda00038c0000 */
.L_x_187:
[----:B------:R-:W-:Y:S04]  /*8d10*/  BSSY B0, `(.L_x_174) ;  /* 0x000002b000007945 */ /* 0x000fe80003800000 */
[----:B------:R-:W-:Y:S05]  /*8d20*/  @!P6 BRA `(.L_x_175) ;  /* 0x0000000000a4e947 */ /* 0x000fea0003800000 */
[----:B------:R-:W-:-:S04]  /*8d30*/  LOP3.LUT R18, R18, 0x2, RZ, 0xfc, !PT ;  /* 0x0000000212127812 */ /* 0x000fc800078efcff */
[----:B------:R-:W-:-:S13]  /*8d40*/  ISETP.NE.AND P0, PT, R18, 0x3, PT ;  /* 0x000000031200780c */ /* 0x000fda0003f05270 */
[----:B------:R-:W-:Y:S05]  /*8d50*/  @!P0 BRA `(.L_x_176) ;  /* 0x0000000000048947 */ /* 0x000fea0003800000 */
[----:B------:R-:W-:Y:S01]  /*8d60*/  BPT.TRAP 0x1 ;  /* 0x000000040000795c */ /* 0x000fe20000300000 */
.L_x_176:
[----:B------:R-:W0:Y:S01]  /*8d70*/  S2R R5, SR_CgaCtaId ;  /* 0x0000000000057919 */ /* 0x000e220000008800 */
[----:B------:R-:W-:Y:S02]  /*8d80*/  MOV R2, 0x400 ;  /* 0x0000040000027802 */ /* 0x000fe40000000f00 */
[----:B------:R-:W-:Y:S02]  /*8d90*/  SHF.L.U32 R4, R0, 0x1f, RZ ;  /* 0x0000001f00047819 */ /* 0x000fe400000006ff */
[----:B0-----:R-:W-:-:S05]  /*8da0*/  LEA R2, R5, R2, 0x18 ;  /* 0x0000000205027211 */ /* 0x001fca00078ec0ff */
[----:B------:R-:W-:-:S04]  /*8db0*/  VIADD R2, R2, 0x20 ;  /* 0x0000002002027836 */ /* 0x000fc80000000000 */
[C---:B------:R-:W-:Y:S02]  /*8dc0*/  IMAD R7, R3.reuse, 0x8, R2 ;  /* 0x0000000803077824 */ /* 0x040fe400078e0202 */
[----:B------:R-:W-:Y:S02]  /*8dd0*/  VIADD R3, R3, 0x1 ;  /* 0x0000000103037836 */ /* 0x000fe40000000000 */
[----:B------:R-:W0:Y:S03]  /*8de0*/  SYNCS.PHASECHK.TRANS64.TRYWAIT P0, [R7+URZ], R4 ;  /* 0x00000004070075a7 */ /* 0x000e26000800017f */
[----:B------:R-:W-:-:S04]  /*8df0*/  ISETP.NE.AND P1, PT, R3, 0x4, PT ;  /* 0x000000040300780c */ /* 0x000fc80003f25270 */
[----:B------:R-:W-:Y:S02]  /*8e00*/  SEL R5, RZ, 0x1, P1 ;  /* 0x00000001ff057807 */ /* 0x000fe40000800000 */
[----:B------:R-:W-:Y:S02]  /*8e10*/  SEL R3, R3, RZ, P1 ;  /* 0x000000ff03037207 */ /* 0x000fe40000800000 */
[----:B------:R-:W-:-:S03]  /*8e20*/  LOP3.LUT R6, R0, R5, RZ, 0x3c, !PT ;  /* 0x0000000500067212 */ /* 0x000fc600078e3cff */
[----:B------:R-:W-:Y:S01]  /*8e30*/  IMAD R8, R3, 0x8, R2 ;  /* 0x0000000803087824 */ /* 0x000fe200078e0202 */
[----:B------:R-:W-:Y:S01]  /*8e40*/  SHF.L.U32 R5, R6, 0x1f, RZ ;  /* 0x0000001f06057819 */ /* 0x000fe200000006ff */
[----:B0-----:R-:W-:Y:S06]  /*8e50*/  @!P0 BRA `(.L_x_177) ;  /* 0x0000000000e08947 */ /* 0x001fec0003800000 */
.L_x_188:
[----:B------:R-:W1:Y:S01]  /*8e60*/  SYNCS.PHASECHK.TRANS64.TRYWAIT P0, [R8+URZ], R5 ;  /* 0x00000005080075a7 */ /* 0x000e62000800017f */
[----:B------:R-:W-:-:S04]  /*8e70*/  IADD3 R0, R3, 0x1, RZ ;  /* 0x0000000103007810 */ /* 0x000fc80007ffe0ff */
[----:B------:R-:W-:-:S04]  /*8e80*/  ISETP.NE.AND P1, PT, R0, 0x4, PT ;  /* 0x000000040000780c */ /* 0x000fc80003f25270 */
[----:B------:R-:W-:Y:S02]  /*8e90*/  SEL R3, RZ, 0x1, P1 ;  /* 0x00000001ff037807 */ /* 0x000fe40000800000 */
[----:B0-----:R-:W-:Y:S02]  /*8ea0*/  SEL R7, R0, RZ, P1 ;  /* 0x000000ff00077207 */ /* 0x001fe40000800000 */
[----:B------:R-:W-:-:S03]  /*8eb0*/  LOP3.LUT R9, R6, R3, RZ, 0x3c, !PT ;  /* 0x0000000306097212 */ /* 0x000fc600078e3cff */
[----:B------:R-:W-:Y:S01]  /*8ec0*/  IMAD R11, R7, 0x8, R2 ;  /* 0x00000008070b7824 */ /* 0x000fe200078e0202 */
[----:B------:R-:W-:Y:S01]  /*8ed0*/  SHF.L.U32 R6, R9, 0x1f, RZ ;  /* 0x0000001f09067819 */ /* 0x000fe200000006ff */
[----:B-1----:R-:W-:Y:S06]  /*8ee0*/  @!P0 BRA `(.L_x_178) ;  /* 0x0000000000d08947 */ /* 0x002fec0003800000 */
.L_x_189:
[----:B------:R-:W1:Y:S01]  /*8ef0*/  SYNCS.PHASECHK.TRANS64.TRYWAIT P0, [R11+URZ], R6 ;  /* 0x000000060b0075a7 */ /* 0x000e62000800017f */
[----:B------:R-:W-:-:S05]  /*8f00*/  VIADD R0, R7, 0x1 ;  /* 0x0000000107007836 */ /* 0x000fca0000000000 */
[----:B------:R-:W-:-:S04]  /*8f10*/  ISETP.NE.AND P1, PT, R0, 0x4, PT ;  /* 0x000000040000780c */ /* 0x000fc80003f25270 */
[----:B------:R-:W-:Y:S02]  /*8f20*/  SEL R4, RZ, 0x1, P1 ;  /* 0x00000001ff047807 */ /* 0x000fe40000800000 */
[----:B------:R-:W-:Y:S02]  /*8f30*/  SEL R3, R0, RZ, P1 ;  /* 0x000000ff00037207 */ /* 0x000fe40000800000 */
[----:B------:R-:W-:Y:S01]  /*8f40*/  LOP3.LUT R0, R9, R4, RZ, 0x3c, !PT ;  /* 0x0000000409007212 */ /* 0x000fe200078e3cff */
[----:B-1----:R-:W-:Y:S06]  /*8f50*/  @!P0 BRA `(.L_x_179) ;  /* 0x0000000000c88947 */ /* 0x002fec0003800000 */
.L_x_190:
[----:B------:R-:W-:Y:S01]  /*8f60*/  IMAD R3, R3, 0x8, R2 ;  /* 0x0000000803037824 */ /* 0x000fe200078e0202 */
[----:B------:R-:W-:-:S07]  /*8f70*/  SHF.L.U32 R0, R0, 0x1f, RZ ;  /* 0x0000001f00007819 */ /* 0x000fce00000006ff */
.L_x_180:
[----:B--2---:R2:W3:Y:S02]  /*8f80*/  SYNCS.PHASECHK.TRANS64.TRYWAIT P0, [R3+URZ], R0 ;  /* 0x00000000030075a7 */ /* 0x0044e4000800017f */
[----:B---3--:R-:W-:Y:S05]  /*8f90*/  @!P0 NANOSLEEP.SYNCS 0x989680 ;  /* 0x009896800000895d */ /* 0x008fea0003900000 */
[----:B------:R-:W3:Y:S02]  /*8fa0*/  @!P0 SYNCS.PHASECHK.TRANS64 P0, [R3+URZ], R0 ;  /* 0x00000000030085a7 */ /* 0x000ee4000800007f */
[----:B---3--:R-:W-:Y:S05]  /*8fb0*/  @!P0 BRA `(.L_x_180) ;  /* 0xfffffffc00f08947 */ /* 0x008fea000383ffff */
.L_x_175:
[----:B------:R-:W-:Y:S05]  /*8fc0*/  BSYNC B0 ;  /* 0x0000000000007941 */ /* 0x000fea0003800000 */
.L_x_174:
[----:B------:R-:W-:Y:S05]  /*8fd0*/  EXIT ;  /* 0x000000000000794d */ /* 0x000fea0003800000 */
.L_x_17:
[----:B-1----:R1:W2:Y:S02]  /*8fe0*/  SYNCS.PHASECHK.TRANS64.TRYWAIT P1, [R3+URZ], R0 ;  /* 0x00000000030075a7 */ /* 0x0022a4000802017f */
[----:B--2---:R-:W-:Y:S05]  /*8ff0*/  @!P1 NANOSLEEP.SYNCS 0x989680 ;  /* 0x009896800000995d */ /* 0x004fea0003900000 */
[----:B------:R-:W2:Y:S02]  /*9000*/  @!P1 SYNCS.PHASECHK.TRANS64 P1, [R3+URZ], R0 ;  /* 0x00000000030095a7 */ /* 0x000ea4000802007f */
[----:B--2---:R-:W-:Y:S05]  /*9010*/  @!P1 BRA `(.L_x_17) ;  /* 0xfffffffc00f09947 */ /* 0x004fea000383ffff */
[----:B------:R-:W-:Y:S05]  /*9020*/  BRA `(.L_x_16) ;  /* 0xffffff8400307947 */ /* 0x000fea000383ffff */
.L_x_22:
[----:B-1----:R-:W-:-:S04]  /*9030*/  IMAD.U32 R4, RZ, RZ, UR4 ;  /* 0x00000004ff047e24 */ /* 0x002fc8000f8e00ff */
[----:B------:R1:W2:Y:S03]  /*9040*/  SYNCS.PHASECHK.TRANS64.TRYWAIT P1, [R4+URZ], R3 ;  /* 0x00000003040075a7 */ /* 0x0002a6000802017f */
[----:B--2---:R-:W-:Y:S05]  /*9050*/  @!P1 NANOSLEEP.SYNCS 0x989680 ;  /* 0x009896800000995d */ /* 0x004fea0003900000 */
[----:B------:R-:W2:Y:S02]  /*9060*/  @!P1 SYNCS.PHASECHK.TRANS64 P1, [R4+URZ], R3 ;  /* 0x00000003040095a7 */ /* 0x000ea4000802007f */
[----:B--2---:R-:W-:Y:S05]  /*9070*/  @!P1 BRA `(.L_x_22) ;  /* 0xfffffffc00ec9947 */ /* 0x004fea000383ffff */
[----:B------:R-:W-:Y:S05]  /*9080*/  BRA `(.L_x_21) ;  /* 0xffffff9000d47947 */ /* 0x000fea000383ffff */
.L_x_161:
[----:B------:R-:W-:Y:S01]  /*9090*/  BSSY B1, `(.L_x_181) ;  /* 0x0000006000017945 */ /* 0x000fe20003800000 */
[----:B------:R-:W-:-:S07]  /*90a0*/  IMAD.MOV.U32 R15, RZ, RZ, -0x1 ;  /* 0xffffffffff0f7424 */ /* 0x000fce00078e00ff */
[----:B------:R-:W-:Y:S05]  /*90b0*/  WARPSYNC.COLLECTIVE R15, `(.L_x_182) ;  /* 0x000000000f0c7348 */ /* 0x000fea0003c00000 */
[----:B------:R-:W-:Y:S02]  /*90c0*/  ELECT P6, UR62, PT ;  /* 0x00000000003e782f */ /* 0x000fe400038c0000 */
[----:B------:R-:W-:Y:S01]  /*90d0*/  MOV R14, UR62 ;  /* 0x0000003e000e7c02 */ /* 0x000fe20008000f00 */
[----:B------:R-:W-:Y:S10]  /*90e0*/  ENDCOLLECTIVE ;  /* 0x000000000000791b */ /* 0x000ff40003800000 */
.L_x_182:
[----:B------:R-:W-:Y:S05]  /*90f0*/  BSYNC B1 ;  /* 0x0000000000017941 */ /* 0x000fea0003800000 */
.L_x_181:
[----:B------:R-:W-:Y:S05]  /*9100*/  BRA `(.L_x_183) ;  /* 0xffffffec00b87947 */ /* 0x000fea000383ffff */
.L_x_164:
[----:B0-----:R0:W1:Y:S02]  /*9110*/  SYNCS.PHASECHK.TRANS64.TRYWAIT P1, [R14+URZ+0x20], R7 ;  /* 0x000020070e0075a7 */ /* 0x001064000802017f */
[----:B-1----:R-:W-:Y:S05]  /*9120*/  @!P1 NANOSLEEP.SYNCS 0x989680 ;  /* 0x009896800000995d */ /* 0x002fea0003900000 */
[----:B------:R-:W1:Y:S02]  /*9130*/  @!P1 SYNCS.PHASECHK.TRANS64 P1, [R14+URZ+0x20], R7 ;  /* 0x000020070e0095a7 */ /* 0x000e64000802007f */
[----:B-1----:R-:W-:Y:S05]  /*9140*/  @!P1 BRA `(.L_x_164) ;  /* 0xfffffffc00f09947 */ /* 0x002fea000383ffff */
[----:B------:R-:W-:Y:S05]  /*9150*/  BRA `(.L_x_184) ;  /* 0xffffffec00ec7947 */ /* 0x000fea000383ffff */
.L_x_173:
[----:B------:R-:W-:Y:S01]  /*9160*/  BSSY B0, `(.L_x_185) ;  /* 0x0000006000007945 */ /* 0x000fe20003800000 */
[----:B------:R-:W-:-:S07]  /*9170*/  IMAD.MOV.U32 R15, RZ, RZ, -0x1 ;  /* 0xffffffffff0f7424 */ /* 0x000fce00078e00ff */
[----:B------:R-:W-:Y:S05]  /*9180*/  WARPSYNC.COLLECTIVE R15, `(.L_x_186) ;  /* 0x000000000f0c7348 */ /* 0x000fea0003c00000 */
[----:B------:R-:W-:Y:S02]  /*9190*/  ELECT P6, UR62, PT ;  /* 0x00000000003e782f */ /* 0x000fe400038c0000 */
[----:B------:R-:W-:Y:S01]  /*91a0*/  MOV R14, UR62 ;  /* 0x0000003e000e7c02 */ /* 0x000fe20008000f00 */
[----:B------:R-:W-:Y:S10]  /*91b0*/  ENDCOLLECTIVE ;  /* 0x000000000000791b */ /* 0x000ff40003800000 */
.L_x_186:
[----:B------:R-:W-:Y:S05]  /*91c0*/  BSYNC B0 ;  /* 0x0000000000007941 */ /* 0x000fea0003800000 */
.L_x_185:
[----:B------:R-:W-:Y:S05]  /*91d0*/  BRA `(.L_x_187) ;  /* 0xfffffff800cc7947 */ /* 0x000fea000383ffff */
.L_x_177:
[----:B0-----:R0:W1:Y:S02]  /*91e0*/  SYNCS.PHASECHK.TRANS64.TRYWAIT P0, [R7+URZ], R4 ;  /* 0x00000004070075a7 */ /* 0x001064000800017f */
[----:B-1----:R-:W-:Y:S05]  /*91f0*/  @!P0 NANOSLEEP.SYNCS 0x989680 ;  /* 0x009896800000895d */ /* 0x002fea0003900000 */
[----:B------:R-:W1:Y:S02]  /*9200*/  @!P0 SYNCS.PHASECHK.TRANS64 P0, [R7+URZ], R4 ;  /* 0x00000004070085a7 */ /* 0x000e64000800007f */
[----:B-1----:R-:W-:Y:S05]  /*9210*/  @!P0 BRA `(.L_x_177) ;  /* 0xfffffffc00f08947 */ /* 0x002fea000383ffff */
[----:B------:R-:W-:Y:S05]  /*9220*/  BRA `(.L_x_188) ;  /* 0xfffffffc000c7947 */ /* 0x000fea000383ffff */
.L_x_178:
[----:B0-----:R0:W1:Y:S02]  /*9230*/  SYNCS.PHASECHK.TRANS64.TRYWAIT P0, [R8+URZ], R5 ;  /* 0x00000005080075a7 */ /* 0x001064000800017f */
[----:B-1----:R-:W-:Y:S05]  /*9240*/  @!P0 NANOSLEEP.SYNCS 0x989680 ;  /* 0x009896800000895d */ /* 0x002fea0003900000 */
[----:B------:R-:W1:Y:S02]  /*9250*/  @!P0 SYNCS.PHASECHK.TRANS64 P0, [R8+URZ], R5 ;  /* 0x00000005080085a7 */ /* 0x000e64000800007f */
[----:B-1----:R-:W-:Y:S05]  /*9260*/  @!P0 BRA `(.L_x_178) ;  /* 0xfffffffc00f08947 */ /* 0x002fea000383ffff */
[----:B------:R-:W-:Y:S05]  /*9270*/  BRA `(.L_x_189) ;  /* 0xfffffffc001c7947 */ /* 0x000fea000383ffff */
.L_x_179:
[----:B-1----:R1:W2:Y:S02]  /*9280*/  SYNCS.PHASECHK.TRANS64.TRYWAIT P0, [R11+URZ], R6 ;  /* 0x000000060b0075a7 */ /* 0x0022a4000800017f */
[----:B--2---:R-:W-:Y:S05]  /*9290*/  @!P0 NANOSLEEP.SYNCS 0x989680 ;  /* 0x009896800000895d */ /* 0x004fea0003900000 */
[----:B------:R-:W2:Y:S02]  /*92a0*/  @!P0 SYNCS.PHASECHK.TRANS64 P0, [R11+URZ], R6 ;  /* 0x000000060b0085a7 */ /* 0x000ea4000800007f */
[----:B--2---:R-:W-:Y:S05]  /*92b0*/  @!P0 BRA `(.L_x_179) ;  /* 0xfffffffc00f08947 */ /* 0x004fea000383ffff */
[----:B------:R-:W-:Y:S05]  /*92c0*/  BRA `(.L_x_190) ;  /* 0xfffffffc00247947 */ /* 0x000fea000383ffff */
.L_x_191:
[----:B------:R-:W-:-:S00]  /*92d0*/  BRA `(.L_x_191) ;  /* 0xfffffffc00fc7947 */ /* 0x000fc0000383ffff */
[----:B------:R-:W-:-:S00]  /*92e0*/  NOP ;  /* 0x0000000000007918 */ /* 0x000fc00000000000 */
        /* <DEDUP_REMOVED lines=9> */
.L_x_192:


//--------------------- .nv.global.init           --------------------------
	.section	.nv.global.init,"aw",@progbits
.nv.global.init:
	.type		$str$22,@object
	.size		$str$22,($str$23 - $str$22)
$str$22:
        /*0000*/ 	.byte	0x6b, 0x5f, 0x74, 0x69, 0x6c, 0x65, 0x5f, 0x63, 0x6f, 0x75, 0x6e, 0x74, 0x20, 0x3e, 0x3d, 0x20
        /*0010*/ 	.byte	0x31, 0x00
	.type		$str$23,@object
	.size		$str$23,(__unnamed_1 - $str$23)
$str$23:
        /*0012*/ 	.byte	0x2f, 0x74, 0x6d, 0x70, 0x2f, 0x63, 0x75, 0x74, 0x6c, 0x61, 0x73, 0x73, 0x5f, 0x73, 0x77, 0x65
        /*0022*/ 	.byte	0x65, 0x70, 0x5f, 0x73, 0x72, 0x63, 0x2f, 0x69, 0x6e, 0x63, 0x6c, 0x75, 0x64, 0x65, 0x2f, 0x63
        /*0032*/ 	.byte	0x75, 0x74, 0x6c, 0x61, 0x73, 0x73, 0x2f, 0x67, 0x65, 0x6d, 0x6d, 0x2f, 0x63, 0x6f, 0x6c, 0x6c
        /*0042*/ 	.byte	0x65, 0x63, 0x74, 0x69, 0x76, 0x65, 0x2f, 0x73, 0x6d, 0x39, 0x30, 0x5f, 0x6d, 0x6d, 0x61, 0x5f
        /*0052*/ 	.byte	0x74, 0x6d, 0x61, 0x5f, 0x67, 0x6d, 0x6d, 0x61, 0x5f, 0x73, 0x73, 0x5f, 0x77, 0x61, 0x72, 0x70
        /*0062*/ 	.byte	0x73, 0x70, 0x65, 0x63, 0x69, 0x61, 0x6c, 0x69, 0x7a, 0x65, 0x64, 0x2e, 0x68, 0x70, 0x70, 0x00
	.type		__unnamed_1,@object
	.size		__unnamed_1,(.L_0 - __unnamed_1)
__unnamed_1:
        /*0072*/ 	.byte	0x76, 0x6f, 0x69, 0x64, 0x20, 0x63, 0x75, 0x74, 0x6c, 0x61, 0x73, 0x73, 0x3a, 0x3a, 0x67, 0x65
        /* <DEDUP_REMOVED lines=175> */
        /*0b72*/ 	.byte	0x5d, 0x00
.L_0:


//--------------------- .nv.shared._ZN7cutlass13device_kernelINS_4gemm6kernel13GemmUniversalIN4cute5tupleIJiiiiEEENS1_10collective13CollectiveMmaINS1_34MainloopSm90TmaGmmaWarpSpecializedILi4ENS5_IJNS4_1CILi1EEESB_SB_EEENS1_35KernelTmaWarpSpecializedCooperativeEEENS5_IJNSA_ILi256EEENSA_ILi64EEENSA_ILi128EEEEEEfNS5_IJlSB_lEEEfSJ_NS4_8TiledMMAINS4_8MMA_AtomIJNS4_4SM904GMMA29MMA_64x64x8_F32TF32TF32_SS_TNILNSN_7ScaleInE1ELSP_1EEEEEENS4_6LayoutINS5_IJNSA_ILi2EEESB_SB_EEENS5_IJSB_NSA_ILi0EEESV_EEEEENS5_IJNS4_10UnderscoreESY_SY_EEEEENS4_13SM90_TMA_LOADENS4_14ComposedLayoutINS4_7SwizzleILi3ELi4ELi3EEENS4_18smem_ptr_flag_bitsILi32EEENSS_INS5_IJNSA_ILi8EEENSA_ILi32EEEEEENS5_IJS18_SB_EEEEEEEvNS4_8identityES11_S1C_vS1D_EENS_8epilogue10collective6detail29Sm90TmaWarpSpecializedAdapterINS1G_15DefaultEpilogueIfSJ_SJ_NS1F_6thread17LinearCombinationIfLi1EffLNS1K_9ScaleType4KindE0ELNS_15FloatRoundStyleE2EfEENS1_15EpilogueDefaultEEEEEvvEEEEvNT_6ParamsE --------------------------
	.section	.nv.shared._ZN7cutlass13device_kernelINS_4gemm6kernel13GemmUniversalIN4cute5tupleIJiiiiEEENS1_10collective13CollectiveMmaINS1_34MainloopSm90TmaGmmaWarpSpecializedILi4ENS5_IJNS4_1CILi1EEESB_SB_EEENS1_35KernelTmaWarpSpecializedCooperativeEEENS5_IJNSA_ILi256EEENSA_ILi64EEENSA_ILi128EEEEEEfNS5_IJlSB_lEEEfSJ_NS4_8TiledMMAINS4_8MMA_AtomIJNS4_4SM904GMMA29MMA_64x64x8_F32TF32TF32_SS_TNILNSN_7ScaleInE1ELSP_1EEEEEENS4_6LayoutINS5_IJNSA_ILi2EEESB_SB_EEENS5_IJSB_NSA_ILi0EEESV_EEEEENS5_IJNS4_10UnderscoreESY_SY_EEEEENS4_13SM90_TMA_LOADENS4_14ComposedLayoutINS4_7SwizzleILi3ELi4ELi3EEENS4_18smem_ptr_flag_bitsILi32EEENSS_INS5_IJNSA_ILi8EEENSA_ILi32EEEEEENS5_IJS18_SB_EEEEEEEvNS4_8identityES11_S1C_vS1D_EENS_8epilogue10collective6detail29Sm90TmaWarpSpecializedAdapterINS1G_15DefaultEpilogueIfSJ_SJ_NS1F_6thread17LinearCombinationIfLi1EffLNS1K_9ScaleType4KindE0ELNS_15FloatRoundStyleE2EfEENS1_15EpilogueDefaultEEEEEvvEEEEvNT_6ParamsE,"aw",@nobits
	.sectionflags	@""
	.align	16
	.zero		1024


//--------------------- .nv.shared.reserved.0     --------------------------
	.section	.nv.shared.reserved.0,"aw",@nobits
	.weak		__nv_reservedSMEM_offset_0_alias
	.size		__nv_reservedSMEM_offset_0_alias, 0, 0
	.other		__nv_reservedSMEM_offset_0_alias,@"STO_CUDA_RESERVED_SHARED STV_DEFAULT"
__nv_reservedSMEM_offset_0_alias:
	.zero		0


//--------------------- .nv.global                --------------------------
	.section	.nv.global,"aw",@nobits
.nv.global:
	.type		_ZN40_INTERNAL_fe2e99de_4_k_cu_afb37e93_290644cute1_E,@object
	.size		_ZN40_INTERNAL_fe2e99de_4_k_cu_afb37e93_290644cute1_E,(_ZN40_INTERNAL_fe2e99de_4_k_cu_afb37e93_290644cuda3std3__45__cpo6cbeginE - _ZN40_INTERNAL_fe2e99de_4_k_cu_afb37e93_290644cute1_E)
_ZN40_INTERNAL_fe2e99de_4_k_cu_afb37e93_290644cute1_E:
	.zero		1
	.type		_ZN40_INTERNAL_fe2e99de_4_k_cu_afb37e93_290644cuda3std3__45__cpo6cbeginE,@object
	.size		_ZN40_INTERNAL_fe2e99de_4_k_cu_afb37e93_290644cuda3std3__45__cpo6cbeginE,(_ZN40_INTERNAL_fe2e99de_4_k_cu_afb37e93_290644cuda3std3__48in_placeE - _ZN40_INTERNAL_fe2e99de_4_k_cu_afb37e93_290644cuda3std3__45__cpo6cbeginE)
_ZN40_INTERNAL_fe2e99de_4_k_cu_afb37e93_290644cuda3std3__45__cpo6cbeginE:
	.zero		1
	.type		_ZN40_INTERNAL_fe2e99de_4_k_cu_afb37e93_290644cuda3std3__48in_placeE,@object
	.size		_ZN40_INTERNAL_fe2e99de_4_k_cu_afb37e93_290644cuda3std3__48in_placeE,(_ZN40_INTERNAL_fe2e99de_4_k_cu_afb37e93_290644cuda3std6ranges3__45__cpo9iter_moveE - _ZN40_INTERNAL_fe2e99de_4_k_cu_afb37e93_290644cuda3std3__48in_placeE)
_ZN40_INTERNAL_fe2e99de_4_k_cu_afb37e93_290644cuda3std3__48in_placeE:
	.zero		1
	.type		_ZN40_INTERNAL_fe2e99de_4_k_cu_afb37e93_290644cuda3std6ranges3__45__cpo9iter_moveE,@object
	.size		_ZN40_INTERNAL_fe2e99de_4_k_cu_afb37e93_290644cuda3std6ranges3__45__cpo9iter_moveE,(_ZN40_INTERNAL_fe2e99de_4_k_cu_afb37e93_290644cuda3std3__45__cpo5beginE - _ZN40_INTERNAL_fe2e99de_4_k_cu_afb37e93_290644cuda3std6ranges3__45__cpo9iter_moveE)
_ZN40_INTERNAL_fe2e99de_4_k_cu_afb37e93_290644cuda3std6ranges3__45__cpo9iter_moveE:
	.zero		1
	.type		_ZN40_INTERNAL_fe2e99de_4_k_cu_afb37e93_290644cuda3std3__45__cpo5beginE,@object
	.size		_ZN40_INTERNAL_fe2e99de_4_k_cu_afb37e93_290644cuda3std3__45__cpo5beginE,(_ZN40_INTERNAL_fe2e99de_4_k_cu_afb37e93_290644cuda3std3__442_GLOBAL__N__fe2e99de_4_k_cu_afb37e93_290646ignoreE - _ZN40_INTERNAL_fe2e99de_4_k_cu_afb37e93_290644cuda3std3__45__cpo5beginE)
_ZN40_INTERNAL_fe2e99de_4_k_cu_afb37e93_290644cuda3std3__45__cpo5beginE:
	.zero		1
	.type		_ZN40_INTERNAL_fe2e99de_4_k_cu_afb37e93_290644cuda3std3__442_GLOBAL__N__fe2e99de_4_k_cu_afb37e93_290646ignoreE,@object
	.size		_ZN40_INTERNAL_fe2e99de_4_k_cu_afb37e93_290644cuda3std3__442_GLOBAL__N__fe2e99de_4_k_cu_afb37e93_290646ignoreE,(_ZN40_INTERNAL_fe2e99de_4_k_cu_afb37e93_290644cute7productE - _ZN40_INTERNAL_fe2e99de_4_k_cu_afb37e93_290644cuda3std3__442_GLOBAL__N__fe2e99de_4_k_cu_afb37e93_290646ignoreE)
_ZN40_INTERNAL_fe2e99de_4_k_cu_afb37e93_290644cuda3std3__442_GLOBAL__N__fe2e99de_4_k_cu_afb37e93_290646ignoreE:
	.zero		1
	.type		_ZN40_INTERNAL_fe2e99de_4_k_cu_afb37e93_290644cute7productE,@object
	.size		_ZN40_INTERNAL_fe2e99de_4_k_cu_afb37e93_290644cute7productE,(_ZN40_INTERNAL_fe2e99de_4_k_cu_afb37e93_290644cuda3std3__45__cpo3endE - _ZN40_INTERNAL_fe2e99de_4_k_cu_afb37e93_290644cute7productE)
_ZN40_INTERNAL_fe2e99de_4_k_cu_afb37e93_290644cute7productE:
	.zero		1
	.type		_ZN40_INTERNAL_fe2e99de_4_k_cu_afb37e93_290644cuda3std3__45__cpo3endE,@object
	.size		_ZN40_INTERNAL_fe2e99de_4_k_cu_afb37e93_290644cuda3std3__45__cpo3endE,(_ZN40_INTERNAL_fe2e99de_4_k_cu_afb37e93_290644cuda3std3__419piecewise_constructE - _ZN40_INTERNAL_fe2e99de_4_k_cu_afb37e93_290644cuda3std3__45__cpo3endE)
_ZN40_INTERNAL_fe2e99de_4_k_cu_afb37e93_290644cuda3std3__45__cpo3endE:
	.zero		1
	.type		_ZN40_INTERNAL_fe2e99de_4_k_cu_afb37e93_290644cuda3std3__419piecewise_constructE,@object
	.size		_ZN40_INTERNAL_fe2e99de_4_k_cu_afb37e93_290644cuda3std3__419piecewise_constructE,(_ZN40_INTERNAL_fe2e99de_4_k_cu_afb37e93_290644cuda3std3__45__cpo4cendE - _ZN40_INTERNAL_fe2e99de_4_k_cu_afb37e93_290644cuda3std3__419piecewise_constructE)
_ZN40_INTERNAL_fe2e99de_4_k_cu_afb37e93_290644cuda3std3__419piecewise_constructE:
	.zero		1
	.type		_ZN40_INTERNAL_fe2e99de_4_k_cu_afb37e93_290644cuda3std3__45__cpo4cendE,@object
	.size		_ZN40_INTERNAL_fe2e99de_4_k_cu_afb37e93_290644cuda3std3__45__cpo4cendE,(_ZN40_INTERNAL_fe2e99de_4_k_cu_afb37e93_290644cuda3std6ranges3__45__cpo4swapE - _ZN40_INTERNAL_fe2e99de_4_k_cu_afb37e93_290644cuda3std3__45__cpo4cendE)
_ZN40_INTERNAL_fe2e99de_4_k_cu_afb37e93_290644cuda3std3__45__cpo4cendE:
	.zero		1
	.type		_ZN40_INTERNAL_fe2e99de_4_k_cu_afb37e93_290644cuda3std6ranges3__45__cpo4swapE,@object
	.size		_ZN40_INTERNAL_fe2e99de_4_k_cu_afb37e93_290644cuda3std6ranges3__45__cpo4swapE,(.L_8 - _ZN40_INTERNAL_fe2e99de_4_k_cu_afb37e93_290644cuda3std6ranges3__45__cpo4swapE)
_ZN40_INTERNAL_fe2e99de_4_k_cu_afb37e93_290644cuda3std6ranges3__45__cpo4swapE:
	.zero		1
.L_8:


//--------------------- .nv.constant0._ZN7cutlass13device_kernelINS_4gemm6kernel13GemmUniversalIN4cute5tupleIJiiiiEEENS1_10collective13CollectiveMmaINS1_34MainloopSm90TmaGmmaWarpSpecializedILi4ENS5_IJNS4_1CILi1EEESB_SB_EEENS1_35KernelTmaWarpSpecializedCooperativeEEENS5_IJNSA_ILi256EEENSA_ILi64EEENSA_ILi128EEEEEEfNS5_IJlSB_lEEEfSJ_NS4_8TiledMMAINS4_8MMA_AtomIJNS4_4SM904GMMA29MMA_64x64x8_F32TF32TF32_SS_TNILNSN_7ScaleInE1ELSP_1EEEEEENS4_6LayoutINS5_IJNSA_ILi2EEESB_SB_EEENS5_IJSB_NSA_ILi0EEESV_EEEEENS5_IJNS4_10UnderscoreESY_SY_EEEEENS4_13SM90_TMA_LOADENS4_14ComposedLayoutINS4_7SwizzleILi3ELi4ELi3EEENS4_18smem_ptr_flag_bitsILi32EEENSS_INS5_IJNSA_ILi8EEENSA_ILi32EEEEEENS5_IJS18_SB_EEEEEEEvNS4_8identityES11_S1C_vS1D_EENS_8epilogue10collective6detail29Sm90TmaWarpSpecializedAdapterINS1G_15DefaultEpilogueIfSJ_SJ_NS1F_6thread17LinearCombinationIfLi1EffLNS1K_9ScaleType4KindE0ELNS_15FloatRoundStyleE2EfEENS1_15EpilogueDefaultEEEEEvvEEEEvNT_6ParamsE --------------------------
	.section	.nv.constant0._ZN7cutlass13device_kernelINS_4gemm6kernel13GemmUniversalIN4cute5tupleIJiiiiEEENS1_10collective13CollectiveMmaINS1_34MainloopSm90TmaGmmaWarpSpecializedILi4ENS5_IJNS4_1CILi1EEESB_SB_EEENS1_35KernelTmaWarpSpecializedCooperativeEEENS5_IJNSA_ILi256EEENSA_ILi64EEENSA_ILi128EEEEEEfNS5_IJlSB_lEEEfSJ_NS4_8TiledMMAINS4_8MMA_AtomIJNS4_4SM904GMMA29MMA_64x64x8_F32TF32TF32_SS_TNILNSN_7ScaleInE1ELSP_1EEEEEENS4_6LayoutINS5_IJNSA_ILi2EEESB_SB_EEENS5_IJSB_NSA_ILi0EEESV_EEEEENS5_IJNS4_10UnderscoreESY_SY_EEEEENS4_13SM90_TMA_LOADENS4_14ComposedLayoutINS4_7SwizzleILi3ELi4ELi3EEENS4_18smem_ptr_flag_bitsILi32EEENSS_INS5_IJNSA_ILi8EEENSA_ILi32EEEEEENS5_IJS18_SB_EEEEEEEvNS4_8identityES11_S1C_vS1D_EENS_8epilogue10collective6detail29Sm90TmaWarpSpecializedAdapterINS1G_15DefaultEpilogueIfSJ_SJ_NS1F_6thread17LinearCombinationIfLi1EffLNS1K_9ScaleType4KindE0ELNS_15FloatRoundStyleE2EfEENS1_15EpilogueDefaultEEEEEvvEEEEvNT_6ParamsE,"a",@progbits
	.sectionflags	@""
	.align	4
.nv.constant0._ZN7cutlass13device_kernelINS_4gemm6kernel13GemmUniversalIN4cute5tupleIJiiiiEEENS1_10collective13CollectiveMmaINS1_34MainloopSm90TmaGmmaWarpSpecializedILi4ENS5_IJNS4_1CILi1EEESB_SB_EEENS1_35KernelTmaWarpSpecializedCooperativeEEENS5_IJNSA_ILi256EEENSA_ILi64EEENSA_ILi128EEEEEEfNS5_IJlSB_lEEEfSJ_NS4_8TiledMMAINS4_8MMA_AtomIJNS4_4SM904GMMA29MMA_64x64x8_F32TF32TF32_SS_TNILNSN_7ScaleInE1ELSP_1EEEEEENS4_6LayoutINS5_IJNSA_ILi2EEESB_SB_EEENS5_IJSB_NSA_ILi0EEESV_EEEEENS5_IJNS4_10UnderscoreESY_SY_EEEEENS4_13SM90_TMA_LOADENS4_14ComposedLayoutINS4_7SwizzleILi3ELi4ELi3EEENS4_18smem_ptr_flag_bitsILi32EEENSS_INS5_IJNSA_ILi8EEENSA_ILi32EEEEEENS5_IJS18_SB_EEEEEEEvNS4_8identityES11_S1C_vS1D_EENS_8epilogue10collective6detail29Sm90TmaWarpSpecializedAdapterINS1G_15DefaultEpilogueIfSJ_SJ_NS1F_6thread17LinearCombinationIfLi1EffLNS1K_9ScaleType4KindE0ELNS_15FloatRoundStyleE2EfEENS1_15EpilogueDefaultEEEEEvvEEEEvNT_6ParamsE:
	.zero		1664


//--------------------- SYMBOLS --------------------------

	.type		.nv.reservedSmem.offset0,@object
	.size		.nv.reservedSmem.offset0,0x4
	.type		__assertfail,@function
